	.target	sm_100a

	.elftype	@"ET_EXEC"


//--------------------- .note.nv.tkinfo           --------------------------
	.section	.note.nv.tkinfo,"",@"SHT_NOTE"
	.sectionflags	@"SHF_NOTE_NV_TKINFO"
	.tkinfo
        /*0018*/ 	.word	0x00000002
        /*0030*/ 	.string	""
        /*0030*/ 	.string	"ptxas"
        /*0030*/ 	.string	"Cuda compilation tools, release 13.0, V13.0.88"
        /*0030*/ 	.string	"Build cuda_13.0.r13.0/compiler.36424714_0"
        /*0030*/ 	.string	"-arch sm_100a -m 64 "



//--------------------- .note.nv.cuinfo           --------------------------
	.section	.note.nv.cuinfo,"",@"SHT_NOTE"
	.sectionflags	@"SHF_NOTE_NV_CUINFO"
        /*0018*/ 	.short	0x0002
        /*001a*/ 	.short	0x0064
        /*001c*/ 	.short	0x0082
	.zero		2


//--------------------- .nv.info                  --------------------------
	.section	.nv.info,"",@"SHT_CUDA_INFO"
	.align	4


	//----- nvinfo : EIATTR_REGCOUNT
	.align		4
        /*0000*/ 	.byte	0x04, 0x2f
        /*0002*/ 	.short	(.L_19 - .L_18)
	.align		4
.L_18:
        /*0004*/ 	.word	index@(_ZN7cutlass13device_kernelINS_4gemm6kernel13GemmUniversalIN4cute5tupleIJiiiiEEENS1_10collective13CollectiveMmaINS1_35MainloopSm100TmaUmmaWarpSpecializedILi5ELi2ELi4ENS5_IJNS4_1CILi2EEENSA_ILi1EEESC_EEEEENS5_IJNSA_ILi256EEENSA_ILi128EEENSA_ILi32EEEEEEaNS5_IJlSC_lEEEaSJ_NS4_8TiledMMAINS4_8MMA_AtomIJNS4_21SM100_MMA_S8_2x1SM_SSIaaiLi256ELi128ELNS4_4UMMA5MajorE0ELSO_0ELNSN_8SaturateE0EEEEEENS4_6LayoutINS5_IJSC_SC_SC_EEENS5_IJNSA_ILi0EEESU_SU_EEEEENS5_IJNS4_10UnderscoreESX_SX_EEEEENS4_18SM100_TMA_2SM_LOADENS4_14ComposedLayoutINS4_7SwizzleILi1ELi4ELi3EEENS4_18smem_ptr_flag_bitsILi8EEENSS_INS5_IJNSA_ILi8EEESH_EEENS5_IJSH_SC_EEEEEEEvNS4_8identityES10_S1A_vS1B_EENS_8epilogue10collective18CollectiveEpilogueINS1D_23Sm100TmaWarpSpecializedILi2ELi2ELi64ELb0ELb0EEEJNS5_IJSG_SG_SH_EEENS5_IJNSS_ISG_SC_EENSS_INSA_ILi64EEESC_EEEEEaSJ_aSJ_NS1D_6fusion15FusionCallbacksIS1H_NS1N_17LinearCombinationIaiaiLNS_15FloatRoundStyleE2EEES1I_S1M_JEEENS4_5SM1004TMEM4LOAD26SM100_TMEM_LOAD_32dp32b64xENS4_13SM90_TMA_LOADENS11_INS12_ILi2ELi4ELi3EEES15_NSS_INS5_IJS16_S1K_EEENS5_IJS1K_SC_EEEEEEENS4_39AutoVectorizingCopyWithAssumedAlignmentILi128EEENS4_14SM90_TMA_STOREES22_S24_S24_EEEvvEEEEvNT_6ParamsE)
        /*0008*/ 	.word	0x000000b2


	//----- nvinfo : EIATTR_FRAME_SIZE
	.align		4
.L_19:
        /*000c*/ 	.byte	0x04, 0x11
        /*000e*/ 	.short	(.L_21 - .L_20)
	.align		4
.L_20:
        /*0010*/ 	.word	index@($__internal_2_$__cuda_sm10x_tcgen05_guardrail_trap_unallocated_columns_being_dealloced)
        /*0014*/ 	.word	0x00000000


	//----- nvinfo : EIATTR_FRAME_SIZE
	.align		4
.L_21:
        /*0018*/ 	.byte	0x04, 0x11
        /*001a*/ 	.short	(.L_23 - .L_22)
	.align		4
.L_22:
        /*001c*/ 	.word	index@($__internal_1_$__cuda_sm10x_tcgen05_guardrail_trap_phase_invalid_during_alloc)
        /*0020*/ 	.word	0x00000000


	//----- nvinfo : EIATTR_FRAME_SIZE
	.align		4
.L_23:
        /*0024*/ 	.byte	0x04, 0x11
        /*0026*/ 	.short	(.L_25 - .L_24)
	.align		4
.L_24:
        /*0028*/ 	.word	index@($__internal_0_$__cuda_sm10x_tcgen05_guardrail_trap_col_being_dealloced_not_returned_by_alloc)
        /*002c*/ 	.word	0x00000000


	//----- nvinfo : EIATTR_FRAME_SIZE
	.align		4
.L_25:
        /*0030*/ 	.byte	0x04, 0x11
        /*0032*/ 	.short	(.L_27 - .L_26)
	.align		4
.L_26:
        /*0034*/ 	.word	index@(_ZN7cutlass13device_kernelINS_4gemm6kernel13GemmUniversalIN4cute5tupleIJiiiiEEENS1_10collective13CollectiveMmaINS1_35MainloopSm100TmaUmmaWarpSpecializedILi5ELi2ELi4ENS5_IJNS4_1CILi2EEENSA_ILi1EEESC_EEEEENS5_IJNSA_ILi256EEENSA_ILi128EEENSA_ILi32EEEEEEaNS5_IJlSC_lEEEaSJ_NS4_8TiledMMAINS4_8MMA_AtomIJNS4_21SM100_MMA_S8_2x1SM_SSIaaiLi256ELi128ELNS4_4UMMA5MajorE0ELSO_0ELNSN_8SaturateE0EEEEEENS4_6LayoutINS5_IJSC_SC_SC_EEENS5_IJNSA_ILi0EEESU_SU_EEEEENS5_IJNS4_10UnderscoreESX_SX_EEEEENS4_18SM100_TMA_2SM_LOADENS4_14ComposedLayoutINS4_7SwizzleILi1ELi4ELi3EEENS4_18smem_ptr_flag_bitsILi8EEENSS_INS5_IJNSA_ILi8EEESH_EEENS5_IJSH_SC_EEEEEEEvNS4_8identityES10_S1A_vS1B_EENS_8epilogue10collective18CollectiveEpilogueINS1D_23Sm100TmaWarpSpecializedILi2ELi2ELi64ELb0ELb0EEEJNS5_IJSG_SG_SH_EEENS5_IJNSS_ISG_SC_EENSS_INSA_ILi64EEESC_EEEEEaSJ_aSJ_NS1D_6fusion15FusionCallbacksIS1H_NS1N_17LinearCombinationIaiaiLNS_15FloatRoundStyleE2EEES1I_S1M_JEEENS4_5SM1004TMEM4LOAD26SM100_TMEM_LOAD_32dp32b64xENS4_13SM90_TMA_LOADENS11_INS12_ILi2ELi4ELi3EEES15_NSS_INS5_IJS16_S1K_EEENS5_IJS1K_SC_EEEEEEENS4_39AutoVectorizingCopyWithAssumedAlignmentILi128EEENS4_14SM90_TMA_STOREES22_S24_S24_EEEvvEEEEvNT_6ParamsE)
        /*0038*/ 	.word	0x00000000


	//----- nvinfo : EIATTR_MIN_STACK_SIZE
	.align		4
.L_27:
        /*003c*/ 	.byte	0x04, 0x12
        /*003e*/ 	.short	(.L_29 - .L_28)
	.align		4
.L_28:
        /*0040*/ 	.word	index@(_ZN7cutlass13device_kernelINS_4gemm6kernel13GemmUniversalIN4cute5tupleIJiiiiEEENS1_10collective13CollectiveMmaINS1_35MainloopSm100TmaUmmaWarpSpecializedILi5ELi2ELi4ENS5_IJNS4_1CILi2EEENSA_ILi1EEESC_EEEEENS5_IJNSA_ILi256EEENSA_ILi128EEENSA_ILi32EEEEEEaNS5_IJlSC_lEEEaSJ_NS4_8TiledMMAINS4_8MMA_AtomIJNS4_21SM100_MMA_S8_2x1SM_SSIaaiLi256ELi128ELNS4_4UMMA5MajorE0ELSO_0ELNSN_8SaturateE0EEEEEENS4_6LayoutINS5_IJSC_SC_SC_EEENS5_IJNSA_ILi0EEESU_SU_EEEEENS5_IJNS4_10UnderscoreESX_SX_EEEEENS4_18SM100_TMA_2SM_LOADENS4_14ComposedLayoutINS4_7SwizzleILi1ELi4ELi3EEENS4_18smem_ptr_flag_bitsILi8EEENSS_INS5_IJNSA_ILi8EEESH_EEENS5_IJSH_SC_EEEEEEEvNS4_8identityES10_S1A_vS1B_EENS_8epilogue10collective18CollectiveEpilogueINS1D_23Sm100TmaWarpSpecializedILi2ELi2ELi64ELb0ELb0EEEJNS5_IJSG_SG_SH_EEENS5_IJNSS_ISG_SC_EENSS_INSA_ILi64EEESC_EEEEEaSJ_aSJ_NS1D_6fusion15FusionCallbacksIS1H_NS1N_17LinearCombinationIaiaiLNS_15FloatRoundStyleE2EEES1I_S1M_JEEENS4_5SM1004TMEM4LOAD26SM100_TMEM_LOAD_32dp32b64xENS4_13SM90_TMA_LOADENS11_INS12_ILi2ELi4ELi3EEES15_NSS_INS5_IJS16_S1K_EEENS5_IJS1K_SC_EEEEEEENS4_39AutoVectorizingCopyWithAssumedAlignmentILi128EEENS4_14SM90_TMA_STOREES22_S24_S24_EEEvvEEEEvNT_6ParamsE)
        /*0044*/ 	.word	0x00000000
.L_29:


//--------------------- .nv.compat                --------------------------
	.section	.nv.compat,"",@"SHT_CUDA_COMPAT_INFO"
	.align	4
        /*0000*/ 	.byte	0x02, 0x09, 0x01, 0x00, 0x02, 0x02, 0x03, 0x00, 0x02, 0x05, 0x06, 0x00, 0x03, 0x07, 0x01, 0x01
        /*0010*/ 	.byte	0x02, 0x03, 0x01, 0x00, 0x02, 0x06, 0x01, 0x00, 0x04, 0x0b, 0x08, 0x00, 0x01, 0x00, 0x00, 0x00
        /*0020*/ 	.byte	0x00, 0x00, 0x00, 0x00


//--------------------- .nv.info._ZN7cutlass13device_kernelINS_4gemm6kernel13GemmUniversalIN4cute5tupleIJiiiiEEENS1_10collective13CollectiveMmaINS1_35MainloopSm100TmaUmmaWarpSpecializedILi5ELi2ELi4ENS5_IJNS4_1CILi2EEENSA_ILi1EEESC_EEEEENS5_IJNSA_ILi256EEENSA_ILi128EEENSA_ILi32EEEEEEaNS5_IJlSC_lEEEaSJ_NS4_8TiledMMAINS4_8MMA_AtomIJNS4_21SM100_MMA_S8_2x1SM_SSIaaiLi256ELi128ELNS4_4UMMA5MajorE0ELSO_0ELNSN_8SaturateE0EEEEEENS4_6LayoutINS5_IJSC_SC_SC_EEENS5_IJNSA_ILi0EEESU_SU_EEEEENS5_IJNS4_10UnderscoreESX_SX_EEEEENS4_18SM100_TMA_2SM_LOADENS4_14ComposedLayoutINS4_7SwizzleILi1ELi4ELi3EEENS4_18smem_ptr_flag_bitsILi8EEENSS_INS5_IJNSA_ILi8EEESH_EEENS5_IJSH_SC_EEEEEEEvNS4_8identityES10_S1A_vS1B_EENS_8epilogue10collective18CollectiveEpilogueINS1D_23Sm100TmaWarpSpecializedILi2ELi2ELi64ELb0ELb0EEEJNS5_IJSG_SG_SH_EEENS5_IJNSS_ISG_SC_EENSS_INSA_ILi64EEESC_EEEEEaSJ_aSJ_NS1D_6fusion15FusionCallbacksIS1H_NS1N_17LinearCombinationIaiaiLNS_15FloatRoundStyleE2EEES1I_S1M_JEEENS4_5SM1004TMEM4LOAD26SM100_TMEM_LOAD_32dp32b64xENS4_13SM90_TMA_LOADENS11_INS12_ILi2ELi4ELi3EEES15_NSS_INS5_IJS16_S1K_EEENS5_IJS1K_SC_EEEEEEENS4_39AutoVectorizingCopyWithAssumedAlignmentILi128EEENS4_14SM90_TMA_STOREES22_S24_S24_EEEvvEEEEvNT_6ParamsE --------------------------
	.section	.nv.info._ZN7cutlass13device_kernelINS_4gemm6kernel13GemmUniversalIN4cute5tupleIJiiiiEEENS1_10collective13CollectiveMmaINS1_35MainloopSm100TmaUmmaWarpSpecializedILi5ELi2ELi4ENS5_IJNS4_1CILi2EEENSA_ILi1EEESC_EEEEENS5_IJNSA_ILi256EEENSA_ILi128EEENSA_ILi32EEEEEEaNS5_IJlSC_lEEEaSJ_NS4_8TiledMMAINS4_8MMA_AtomIJNS4_21SM100_MMA_S8_2x1SM_SSIaaiLi256ELi128ELNS4_4UMMA5MajorE0ELSO_0ELNSN_8SaturateE0EEEEEENS4_6LayoutINS5_IJSC_SC_SC_EEENS5_IJNSA_ILi0EEESU_SU_EEEEENS5_IJNS4_10UnderscoreESX_SX_EEEEENS4_18SM100_TMA_2SM_LOADENS4_14ComposedLayoutINS4_7SwizzleILi1ELi4ELi3EEENS4_18smem_ptr_flag_bitsILi8EEENSS_INS5_IJNSA_ILi8EEESH_EEENS5_IJSH_SC_EEEEEEEvNS4_8identityES10_S1A_vS1B_EENS_8epilogue10collective18CollectiveEpilogueINS1D_23Sm100TmaWarpSpecializedILi2ELi2ELi64ELb0ELb0EEEJNS5_IJSG_SG_SH_EEENS5_IJNSS_ISG_SC_EENSS_INSA_ILi64EEESC_EEEEEaSJ_aSJ_NS1D_6fusion15FusionCallbacksIS1H_NS1N_17LinearCombinationIaiaiLNS_15FloatRoundStyleE2EEES1I_S1M_JEEENS4_5SM1004TMEM4LOAD26SM100_TMEM_LOAD_32dp32b64xENS4_13SM90_TMA_LOADENS11_INS12_ILi2ELi4ELi3EEES15_NSS_INS5_IJS16_S1K_EEENS5_IJS1K_SC_EEEEEEENS4_39AutoVectorizingCopyWithAssumedAlignmentILi128EEENS4_14SM90_TMA_STOREES22_S24_S24_EEEvvEEEEvNT_6ParamsE,"",@"SHT_CUDA_INFO"
	.sectionflags	@""
	.align	4


	//----- nvinfo : EIATTR_CUDA_API_VERSION
	.align		4
        /*0000*/ 	.byte	0x04, 0x37
        /*0002*/ 	.short	(.L_31 - .L_30)
.L_30:
        /*0004*/ 	.word	0x00000082


	//----- nvinfo : EIATTR_KPARAM_INFO
	.align		4
.L_31:
        /*0008*/ 	.byte	0x04, 0x17
        /*000a*/ 	.short	(.L_33 - .L_32)
.L_32:
        /*000c*/ 	.word	0x00000000
        /*0010*/ 	.short	0x0000
        /*0012*/ 	.short	0x0000
        /*0014*/ 	.byte	0x00, 0xf0, 0x01, 0x20


	//----- nvinfo : EIATTR_AT_ENTRY_FRAGMENTS
	.align		4
.L_33:
        /*0018*/ 	.byte	0x04, 0x4f
        /*001a*/ 	.short	(.L_35 - .L_34)


	//   ....[0]....
.L_34:
        /*001c*/ 	.word	0x00000007


	//----- nvinfo : EIATTR_RESERVED_SMEM_USED
	.align		4
.L_35:
        /*0020*/ 	.byte	0x01, 0x41
	.zero		2


	//----- nvinfo : EIATTR_SPARSE_MMA_MASK
	.align		4
        /*0024*/ 	.byte	0x03, 0x50
        /*0026*/ 	.short	0x0000


	//----- nvinfo : EIATTR_TCGEN05_2CTA_USED
	.align		4
        /*0028*/ 	.byte	0x01, 0x52
	.zero		2


	//----- nvinfo : EIATTR_MAXREG_COUNT
	.align		4
        /*002c*/ 	.byte	0x03, 0x1b
        /*002e*/ 	.short	0x00ff


	//----- nvinfo : EIATTR_NUM_BARRIERS
	.align		4
        /*0030*/ 	.byte	0x02, 0x4c
        /*0032*/ 	.byte	0x07
	.zero		1


	//----- nvinfo : EIATTR_EXTERNS
	.align		4
        /*0034*/ 	.byte	0x04, 0x0f
        /*0036*/ 	.short	(.L_37 - .L_36)


	//   ....[0]....
	.align		4
.L_36:
        /*0038*/ 	.word	index@(__assertfail)


	//----- nvinfo : EIATTR_MERCURY_ISA_VERSION
	.align		4
.L_37:
        /*003c*/ 	.byte	0x03, 0x5f
        /*003e*/ 	.short	0x0101


	//----- nvinfo : EIATTR_INT_WARP_WIDE_INSTR_OFFSETS
	.align		4
        /*0040*/ 	.byte	0x04, 0x31
        /*0042*/ 	.short	(.L_39 - .L_38)


	//   ....[0]....
.L_38:
        /*0044*/ 	.word	0x00000cf0


	//   ....[1]....
        /*0048*/ 	.word	0x00000d90


	//   ....[2]....
        /*004c*/ 	.word	0x00002100


	//   ....[3]....
        /*0050*/ 	.word	0x00003f20


	//   ....[4]....
        /*0054*/ 	.word	0x00003f40


	//   ....[5]....
        /*0058*/ 	.word	0x00003f70


	//   ....[6]....
        /*005c*/ 	.word	0x000048a0


	//   ....[7]....
        /*0060*/ 	.word	0x00004910


	//   ....[8]....
        /*0064*/ 	.word	0x00004af0


	//   ....[9]....
        /*0068*/ 	.word	0x00004c50


	//----- nvinfo : EIATTR_COOP_GROUP_MASK_REGIDS
	.align		4
.L_39:
        /*006c*/ 	.byte	0x04, 0x29
        /*006e*/ 	.short	(.L_41 - .L_40)


	//   ....[0]....
.L_40:
        /*0070*/ 	.word	0xffffffff


	//   ....[1]....
        /*0074*/ 	.word	0xffffffff


	//   ....[2]....
        /*0078*/ 	.word	0xffffffff


	//   ....[3]....
        /*007c*/ 	.word	0xffffffff


	//   ....[4]....
        /*0080*/ 	.word	0xffffffff


	//   ....[5]....
        /*0084*/ 	.word	0xffffffff


	//   ....[6]....
        /*0088*/ 	.word	0xffffffff


	//   ....[7]....
        /*008c*/ 	.word	0xffffffff


	//   ....[8]....
        /*0090*/ 	.word	0xffffffff


	//   ....[9]....
        /*0094*/ 	.word	0xffffffff


	//   ....[10]....
        /*0098*/ 	.word	0xffffffff


	//   ....[11]....
        /*009c*/ 	.word	0xffffffff


	//   ....[12]....
        /*00a0*/ 	.word	0xffffffff


	//   ....[13]....
        /*00a4*/ 	.word	0xffffffff


	//----- nvinfo : EIATTR_COOP_GROUP_INSTR_OFFSETS
	.align		4
.L_41:
        /*00a8*/ 	.byte	0x04, 0x28
        /*00aa*/ 	.short	(.L_43 - .L_42)


	//   ....[0]....
.L_42:
        /*00ac*/ 	.word	0x000000c0


	//   ....[1]....
        /*00b0*/ 	.word	0x00000500


	//   ....[2]....
        /*00b4*/ 	.word	0x000006a0


	//   ....[3]....
        /*00b8*/ 	.word	0x000007f0


	//   ....[4]....
        /*00bc*/ 	.word	0x000008e0


	//   ....[5]....
        /*00c0*/ 	.word	0x00000a40


	//   ....[6]....
        /*00c4*/ 	.word	0x00000bd0


	//   ....[7]....
        /*00c8*/ 	.word	0x00000e10


	//   ....[8]....
        /*00cc*/ 	.word	0x00001fe0


	//   ....[9]....
        /*00d0*/ 	.word	0x00002e50


	//   ....[10]....
        /*00d4*/ 	.word	0x00003320


	//   ....[11]....
        /*00d8*/ 	.word	0x00003350


	//   ....[12]....
        /*00dc*/ 	.word	0x00003e20


	//   ....[13]....
        /*00e0*/ 	.word	0x00004030


	//----- nvinfo : EIATTR_VRC_CTA_INIT_COUNT
	.align		4
.L_43:
        /*00e4*/ 	.byte	0x02, 0x4a
        /*00e6*/ 	.byte	0x80
	.zero		1


	//----- nvinfo : EIATTR_SYSCALL_OFFSETS
	.align		4
        /*00e8*/ 	.byte	0x04, 0x46
        /*00ea*/ 	.short	(.L_45 - .L_44)


	//   ....[0]....
.L_44:
        /*00ec*/ 	.word	0x00005690


	//   ....[1]....
        /*00f0*/ 	.word	0x000057d0


	//   ....[2]....
        /*00f4*/ 	.word	0x00006030


	//   ....[3]....
        /*00f8*/ 	.word	0x00007630


	//----- nvinfo : EIATTR_MBARRIER_INSTR_OFFSETS
	.align		4
.L_45:
        /*00fc*/ 	.byte	0x04, 0x39
        /*00fe*/ 	.short	(.L_47 - .L_46)


	//   ....[0]....
.L_46:
        /*0100*/ 	.word	0x000005f0
        /*0104*/ 	.word	0x000000ff
        /*0108*/ 	.word	0x00000000
        /*010c*/ 	.short	0x0100
        /*010e*/ 	.byte	0x08
	.zero		1


	//   ....[1]....
        /*0110*/ 	.word	0x00000600
        /*0114*/ 	.word	0x000000ff
        /*0118*/ 	.word	0x00000028
        /*011c*/ 	.short	0x0100
        /*011e*/ 	.byte	0x08
	.zero		1


	//   ....[2]....
        /*0120*/ 	.word	0x00000610
        /*0124*/ 	.word	0x000000ff
        /*0128*/ 	.word	0x00000008
        /*012c*/ 	.short	0x0100
        /*012e*/ 	.byte	0x08
	.zero		1


	//   ....[3]....
        /*0130*/ 	.word	0x00000620
        /*0134*/ 	.word	0x000000ff
        /*0138*/ 	.word	0x00000030
        /*013c*/ 	.short	0x0100
        /*013e*/ 	.byte	0x08
	.zero		1


	//   ....[4]....
        /*0140*/ 	.word	0x00000630
        /*0144*/ 	.word	0x000000ff
        /*0148*/ 	.word	0x00000010
        /*014c*/ 	.short	0x0100
        /*014e*/ 	.byte	0x08
	.zero		1


	//   ....[5]....
        /*0150*/ 	.word	0x00000640
        /*0154*/ 	.word	0x000000ff
        /*0158*/ 	.word	0x00000038
        /*015c*/ 	.short	0x0100
        /*015e*/ 	.byte	0x08
	.zero		1


	//   ....[6]....
        /*0160*/ 	.word	0x00000650
        /*0164*/ 	.word	0x000000ff
        /*0168*/ 	.word	0x00000018
        /*016c*/ 	.short	0x0100
        /*016e*/ 	.byte	0x08
	.zero		1


	//   ....[7]....
        /*0170*/ 	.word	0x00000660
        /*0174*/ 	.word	0x000000ff
        /*0178*/ 	.word	0x00000040
        /*017c*/ 	.short	0x0100
        /*017e*/ 	.byte	0x08
	.zero		1


	//   ....[8]....
        /*0180*/ 	.word	0x00000670
        /*0184*/ 	.word	0x000000ff
        /*0188*/ 	.word	0x00000020
        /*018c*/ 	.short	0x0100
        /*018e*/ 	.byte	0x08
	.zero		1


	//   ....[9]....
        /*0190*/ 	.word	0x00000680
        /*0194*/ 	.word	0x000000ff
        /*0198*/ 	.word	0x00000048
        /*019c*/ 	.short	0x0100
        /*019e*/ 	.byte	0x08
	.zero		1


	//   ....[10]....
        /*01a0*/ 	.word	0x000007a0
        /*01a4*/ 	.word	0x000000ff
        /*01a8*/ 	.word	0x00000050
        /*01ac*/ 	.short	0x0100
        /*01ae*/ 	.byte	0x09
	.zero		1


	//   ....[11]....
        /*01b0*/ 	.word	0x000007b0
        /*01b4*/ 	.word	0x000000ff
        /*01b8*/ 	.word	0x00000060
        /*01bc*/ 	.short	0x0100
        /*01be*/ 	.byte	0x09
	.zero		1


	//   ....[12]....
        /*01c0*/ 	.word	0x000007c0
        /*01c4*/ 	.word	0x000000ff
        /*01c8*/ 	.word	0x00000058
        /*01cc*/ 	.short	0x0100
        /*01ce*/ 	.byte	0x09
	.zero		1


	//   ....[13]....
        /*01d0*/ 	.word	0x000007d0
        /*01d4*/ 	.word	0x000000ff
        /*01d8*/ 	.word	0x00000068
        /*01dc*/ 	.short	0x0100
        /*01de*/ 	.byte	0x09
	.zero		1


	//   ....[14]....
        /*01e0*/ 	.word	0x000008b0
        /*01e4*/ 	.word	0x000000ff
        /*01e8*/ 	.word	0x00000070
        /*01ec*/ 	.short	0x0100
        /*01ee*/ 	.byte	0x08
	.zero		1


	//   ....[15]....
        /*01f0*/ 	.word	0x000008c0
        /*01f4*/ 	.word	0x000000ff
        /*01f8*/ 	.word	0x00000078
        /*01fc*/ 	.short	0x0100
        /*01fe*/ 	.byte	0x08
	.zero		1


	//   ....[16]....
        /*0200*/ 	.word	0x000009f0
        /*0204*/ 	.word	0x000000ff
        /*0208*/ 	.word	0x00000080
        /*020c*/ 	.short	0x0100
        /*020e*/ 	.byte	0x08
	.zero		1


	//   ....[17]....
        /*0210*/ 	.word	0x00000a00
        /*0214*/ 	.word	0x000000ff
        /*0218*/ 	.word	0x00000090
        /*021c*/ 	.short	0x0100
        /*021e*/ 	.byte	0x08
	.zero		1


	//   ....[18]....
        /*0220*/ 	.word	0x00000a10
        /*0224*/ 	.word	0x000000ff
        /*0228*/ 	.word	0x00000088
        /*022c*/ 	.short	0x0100
        /*022e*/ 	.byte	0x08
	.zero		1


	//   ....[19]....
        /*0230*/ 	.word	0x00000a20
        /*0234*/ 	.word	0x000000ff
        /*0238*/ 	.word	0x00000098
        /*023c*/ 	.short	0x0100
        /*023e*/ 	.byte	0x08
	.zero		1


	//   ....[20]....
        /*0240*/ 	.word	0x00000b40
        /*0244*/ 	.word	0x000000ff
        /*0248*/ 	.word	0x000000a0
        /*024c*/ 	.short	0x0100
        /*024e*/ 	.byte	0x09
	.zero		1


	//   ....[21]....
        /*0250*/ 	.word	0x00000b50
        /*0254*/ 	.word	0x000000ff
        /*0258*/ 	.word	0x000000c0
        /*025c*/ 	.short	0x0100
        /*025e*/ 	.byte	0x09
	.zero		1


	//   ....[22]....
        /*0260*/ 	.word	0x00000b60
        /*0264*/ 	.word	0x000000ff
        /*0268*/ 	.word	0x000000a8
        /*026c*/ 	.short	0x0100
        /*026e*/ 	.byte	0x09
	.zero		1


	//   ....[23]....
        /*0270*/ 	.word	0x00000b70
        /*0274*/ 	.word	0x000000ff
        /*0278*/ 	.word	0x000000c8
        /*027c*/ 	.short	0x0100
        /*027e*/ 	.byte	0x09
	.zero		1


	//   ....[24]....
        /*0280*/ 	.word	0x00000b80
        /*0284*/ 	.word	0x000000ff
        /*0288*/ 	.word	0x000000b0
        /*028c*/ 	.short	0x0100
        /*028e*/ 	.byte	0x09
	.zero		1


	//   ....[25]....
        /*0290*/ 	.word	0x00000b90
        /*0294*/ 	.word	0x000000ff
        /*0298*/ 	.word	0x000000d0
        /*029c*/ 	.short	0x0100
        /*029e*/ 	.byte	0x09
	.zero		1


	//   ....[26]....
        /*02a0*/ 	.word	0x00000ba0
        /*02a4*/ 	.word	0x000000ff
        /*02a8*/ 	.word	0x000000b8
        /*02ac*/ 	.short	0x0100
        /*02ae*/ 	.byte	0x09
	.zero		1


	//   ....[27]....
        /*02b0*/ 	.word	0x00000bb0
        /*02b4*/ 	.word	0x000000ff
        /*02b8*/ 	.word	0x000000d8
        /*02bc*/ 	.short	0x0100
        /*02be*/ 	.byte	0x09
	.zero		1


	//   ....[28]....
        /*02c0*/ 	.word	0x00000ca0
        /*02c4*/ 	.word	0x000000ff
        /*02c8*/ 	.word	0x000000e0
        /*02cc*/ 	.short	0x0100
        /*02ce*/ 	.byte	0x08
	.zero		1


	//   ....[29]....
        /*02d0*/ 	.word	0x00000cb0
        /*02d4*/ 	.word	0x000000ff
        /*02d8*/ 	.word	0x000000f0
        /*02dc*/ 	.short	0x0100
        /*02de*/ 	.byte	0x08
	.zero		1


	//   ....[30]....
        /*02e0*/ 	.word	0x00000cc0
        /*02e4*/ 	.word	0x000000ff
        /*02e8*/ 	.word	0x000000e8
        /*02ec*/ 	.short	0x0100
        /*02ee*/ 	.byte	0x08
	.zero		1


	//   ....[31]....
        /*02f0*/ 	.word	0x00000cd0
        /*02f4*/ 	.word	0x000000ff
        /*02f8*/ 	.word	0x000000f8
        /*02fc*/ 	.short	0x0100
        /*02fe*/ 	.byte	0x08
	.zero		1


	//   ....[32]....
        /*0300*/ 	.word	0x00000dc0
        /*0304*/ 	.word	0x000000ff
        /*0308*/ 	.word	0x00000100
        /*030c*/ 	.short	0x0100
        /*030e*/ 	.byte	0x06
	.zero		1


	//   ....[33]....
        /*0310*/ 	.word	0x000017e0
        /*0314*/ 	.word	0x00000003
        /*0318*/ 	.word	0x000000f0
        /*031c*/ 	.short	0x010a
        /*031e*/ 	.byte	0xff
	.zero		1


	//   ....[34]....
        /*0320*/ 	.word	0x00001810
        /*0324*/ 	.word	0x00000003
        /*0328*/ 	.word	0x000000e0
        /*032c*/ 	.short	0x0101
        /*032e*/ 	.byte	0xff
	.zero		1


	//   ....[35]....
        /*0330*/ 	.word	0x00001910
        /*0334*/ 	.word	0x000000ff
        /*0338*/ 	.word	0x00000028
        /*033c*/ 	.short	0x010a
        /*033e*/ 	.byte	0x08
	.zero		1


	//   ....[36]....
        /*0340*/ 	.word	0x000019e0
        /*0344*/ 	.word	0x000000ff
        /*0348*/ 	.word	0x00000028
        /*034c*/ 	.short	0x010a
        /*034e*/ 	.byte	0x21
	.zero		1


	//   ....[37]....
        /*0350*/ 	.word	0x00001b90
        /*0354*/ 	.word	0x000000ff
        /*0358*/ 	.word	0x00000028
        /*035c*/ 	.short	0x010a
        /*035e*/ 	.byte	0x08
	.zero		1


	//   ....[38]....
        /*0360*/ 	.word	0x00001c90
        /*0364*/ 	.word	0x000000ff
        /*0368*/ 	.word	0x00000078
        /*036c*/ 	.short	0x0101
        /*036e*/ 	.byte	0x04
	.zero		1


	//   ....[39]....
        /*0370*/ 	.word	0x00001cb0
        /*0374*/ 	.word	0x000000ff
        /*0378*/ 	.word	0x00000028
        /*037c*/ 	.short	0x010a
        /*037e*/ 	.byte	0x08
	.zero		1


	//   ....[40]....
        /*0380*/ 	.word	0x00001d30
        /*0384*/ 	.word	0x000000ff
        /*0388*/ 	.word	0x00000028
        /*038c*/ 	.short	0x010a
        /*038e*/ 	.byte	0x11
	.zero		1


	//   ....[41]....
        /*0390*/ 	.word	0x00001ec0
        /*0394*/ 	.word	0x000000ff
        /*0398*/ 	.word	0x00000028
        /*039c*/ 	.short	0x010a
        /*039e*/ 	.byte	0x08
	.zero		1


	//   ....[42]....
        /*03a0*/ 	.word	0x00002010
        /*03a4*/ 	.word	0x00000002
        /*03a8*/ 	.word	0x00000080
        /*03ac*/ 	.short	0x010a
        /*03ae*/ 	.byte	0xff
	.zero		1


	//   ....[43]....
        /*03b0*/ 	.word	0x000020d0
        /*03b4*/ 	.word	0x00000002
        /*03b8*/ 	.word	0x00000000
        /*03bc*/ 	.short	0x0101
        /*03be*/ 	.byte	0xff
	.zero		1


	//   ....[44]....
        /*03c0*/ 	.word	0x00002630
        /*03c4*/ 	.word	0x000000ff
        /*03c8*/ 	.word	0x00000000
        /*03cc*/ 	.short	0x010a
        /*03ce*/ 	.byte	0x05
	.zero		1


	//   ....[45]....
        /*03d0*/ 	.word	0x000026c0
        /*03d4*/ 	.word	0x000000ff
        /*03d8*/ 	.word	0x00000000
        /*03dc*/ 	.short	0x010a
        /*03de*/ 	.byte	0x05
	.zero		1


	//   ....[46]....
        /*03e0*/ 	.word	0x00002750
        /*03e4*/ 	.word	0x000000ff
        /*03e8*/ 	.word	0x00000000
        /*03ec*/ 	.short	0x010a
        /*03ee*/ 	.byte	0x05
	.zero		1


	//   ....[47]....
        /*03f0*/ 	.word	0x000027e0
        /*03f4*/ 	.word	0x000000ff
        /*03f8*/ 	.word	0x00000000
        /*03fc*/ 	.short	0x010a
        /*03fe*/ 	.byte	0x05
	.zero		1


	//   ....[48]....
        /*0400*/ 	.word	0x00002880
        /*0404*/ 	.word	0x00000000
        /*0408*/ 	.word	0x00000000
        /*040c*/ 	.short	0x010a
        /*040e*/ 	.byte	0xff
	.zero		1


	//   ....[49]....
        /*0410*/ 	.word	0x000029b0
        /*0414*/ 	.word	0x00000000
        /*0418*/ 	.word	0x000000e0
        /*041c*/ 	.short	0x010a
        /*041e*/ 	.byte	0xff
	.zero		1


	//   ....[50]....
        /*0420*/ 	.word	0x00002a20
        /*0424*/ 	.word	0x00000004
        /*0428*/ 	.word	0x00000000
        /*042c*/ 	.short	0x0101
        /*042e*/ 	.byte	0xff
	.zero		1


	//   ....[51]....
        /*0430*/ 	.word	0x00002a40
        /*0434*/ 	.word	0x000000ff
        /*0438*/ 	.word	0x00000090
        /*043c*/ 	.short	0x010a
        /*043e*/ 	.byte	0x05
	.zero		1


	//   ....[52]....
        /*0440*/ 	.word	0x00002b60
        /*0444*/ 	.word	0x00000000
        /*0448*/ 	.word	0x00000080
        /*044c*/ 	.short	0x010a
        /*044e*/ 	.byte	0xff
	.zero		1


	//   ....[53]....
        /*0450*/ 	.word	0x00002c60
        /*0454*/ 	.word	0x00000000
        /*0458*/ 	.word	0x00000000
        /*045c*/ 	.short	0x0101
        /*045e*/ 	.byte	0xff
	.zero		1


	//   ....[54]....
        /*0460*/ 	.word	0x00002cf0
        /*0464*/ 	.word	0x000000ff
        /*0468*/ 	.word	0x00000090
        /*046c*/ 	.short	0x0106
        /*046e*/ 	.byte	0x05
	.zero		1


	//   ....[55]....
        /*0470*/ 	.word	0x00002d10
        /*0474*/ 	.word	0x000000ff
        /*0478*/ 	.word	0x00000090
        /*047c*/ 	.short	0x010a
        /*047e*/ 	.byte	0x05
	.zero		1


	//   ....[56]....
        /*0480*/ 	.word	0x00002da0
        /*0484*/ 	.word	0x000000ff
        /*0488*/ 	.word	0x00000090
        /*048c*/ 	.short	0x0106
        /*048e*/ 	.byte	0x04
	.zero		1


	//   ....[57]....
        /*0490*/ 	.word	0x00002de0
        /*0494*/ 	.word	0x00000000
        /*0498*/ 	.word	0x00000090
        /*049c*/ 	.short	0x010a
        /*049e*/ 	.byte	0xff
	.zero		1


	//   ....[58]....
        /*04a0*/ 	.word	0x00003020
        /*04a4*/ 	.word	0x000000ff
        /*04a8*/ 	.word	0x00000008
        /*04ac*/ 	.short	0x010a
        /*04ae*/ 	.byte	0x06
	.zero		1


	//   ....[59]....
        /*04b0*/ 	.word	0x00003040
        /*04b4*/ 	.word	0x000000ff
        /*04b8*/ 	.word	0x00000008
        /*04bc*/ 	.short	0x010a
        /*04be*/ 	.byte	0x06
	.zero		1


	//   ....[60]....
        /*04c0*/ 	.word	0x000031d0
        /*04c4*/ 	.word	0x000000ff
        /*04c8*/ 	.word	0x00000008
        /*04cc*/ 	.short	0x010a
        /*04ce*/ 	.byte	0x06
	.zero		1


	//   ....[61]....
        /*04d0*/ 	.word	0x000031f0
        /*04d4*/ 	.word	0x000000ff
        /*04d8*/ 	.word	0x00000008
        /*04dc*/ 	.short	0x010a
        /*04de*/ 	.byte	0x06
	.zero		1


	//   ....[62]....
        /*04e0*/ 	.word	0x000032b0
        /*04e4*/ 	.word	0x000000ff
        /*04e8*/ 	.word	0x00000000
        /*04ec*/ 	.short	0x0101
        /*04ee*/ 	.byte	0x07
	.zero		1


	//   ....[63]....
        /*04f0*/ 	.word	0x00003590
        /*04f4*/ 	.word	0x00000000
        /*04f8*/ 	.word	0x00000080
        /*04fc*/ 	.short	0x010a
        /*04fe*/ 	.byte	0xff
	.zero		1


	//   ....[64]....
        /*0500*/ 	.word	0x00003650
        /*0504*/ 	.word	0x00000000
        /*0508*/ 	.word	0x00000000
        /*050c*/ 	.short	0x0101
        /*050e*/ 	.byte	0xff
	.zero		1


	//   ....[65]....
        /*0510*/ 	.word	0x00003700
        /*0514*/ 	.word	0x000000ff
        /*0518*/ 	.word	0x00000000
        /*051c*/ 	.short	0x010a
        /*051e*/ 	.byte	0x06
	.zero		1


	//   ....[66]....
        /*0520*/ 	.word	0x00003710
        /*0524*/ 	.word	0x000000ff
        /*0528*/ 	.word	0x000000c0
        /*052c*/ 	.short	0x010a
        /*052e*/ 	.byte	0x0b
	.zero		1


	//   ....[67]....
        /*0530*/ 	.word	0x000037d0
        /*0534*/ 	.word	0x000000ff
        /*0538*/ 	.word	0x00000000
        /*053c*/ 	.short	0x010a
        /*053e*/ 	.byte	0x09
	.zero		1


	//   ....[68]....
        /*0540*/ 	.word	0x00003910
        /*0544*/ 	.word	0x000000ff
        /*0548*/ 	.word	0x00000000
        /*054c*/ 	.short	0x010a
        /*054e*/ 	.byte	0x06
	.zero		1


	//   ....[69]....
        /*0550*/ 	.word	0x00003b10
        /*0554*/ 	.word	0x000000ff
        /*0558*/ 	.word	0x00000000
        /*055c*/ 	.short	0x010a
        /*055e*/ 	.byte	0x07
	.zero		1


	//   ....[70]....
        /*0560*/ 	.word	0x00003ba0
        /*0564*/ 	.word	0x000000ff
        /*0568*/ 	.word	0x00000000
        /*056c*/ 	.short	0x010a
        /*056e*/ 	.byte	0x07
	.zero		1


	//   ....[71]....
        /*0570*/ 	.word	0x00003c30
        /*0574*/ 	.word	0x000000ff
        /*0578*/ 	.word	0x00000000
        /*057c*/ 	.short	0x010a
        /*057e*/ 	.byte	0x07
	.zero		1


	//   ....[72]....
        /*0580*/ 	.word	0x00003cd0
        /*0584*/ 	.word	0x00000000
        /*0588*/ 	.word	0x00000000
        /*058c*/ 	.short	0x010a
        /*058e*/ 	.byte	0xff
	.zero		1


	//   ....[73]....
        /*0590*/ 	.word	0x00003d10
        /*0594*/ 	.word	0x00000000
        /*0598*/ 	.word	0x00000000
        /*059c*/ 	.short	0x010a
        /*059e*/ 	.byte	0xff
	.zero		1


	//   ....[74]....
        /*05a0*/ 	.word	0x00003d80
        /*05a4*/ 	.word	0x000000ff
        /*05a8*/ 	.word	0x00000000
        /*05ac*/ 	.short	0x0101
        /*05ae*/ 	.byte	0x05
	.zero		1


	//   ....[75]....
        /*05b0*/ 	.word	0x00003dc0
        /*05b4*/ 	.word	0x000000ff
        /*05b8*/ 	.word	0x00000100
        /*05bc*/ 	.short	0x010a
        /*05be*/ 	.byte	0x08
	.zero		1


	//   ....[76]....
        /*05c0*/ 	.word	0x00003e10
        /*05c4*/ 	.word	0x000000ff
        /*05c8*/ 	.word	0x00000000
        /*05cc*/ 	.short	0x0101
        /*05ce*/ 	.byte	0x05
	.zero		1


	//   ....[77]....
        /*05d0*/ 	.word	0x00004240
        /*05d4*/ 	.word	0x00000000
        /*05d8*/ 	.word	0x00000080
        /*05dc*/ 	.short	0x010a
        /*05de*/ 	.byte	0xff
	.zero		1


	//   ....[78]....
        /*05e0*/ 	.word	0x00004300
        /*05e4*/ 	.word	0x00000000
        /*05e8*/ 	.word	0x00000000
        /*05ec*/ 	.short	0x0101
        /*05ee*/ 	.byte	0xff
	.zero		1


	//   ....[79]....
        /*05f0*/ 	.word	0x00004620
        /*05f4*/ 	.word	0x000000ff
        /*05f8*/ 	.word	0x00000078
        /*05fc*/ 	.short	0x010a
        /*05fe*/ 	.byte	0x06
	.zero		1


	//   ....[80]....
        /*0600*/ 	.word	0x00004810
        /*0604*/ 	.word	0x000000ff
        /*0608*/ 	.word	0x00000060
        /*060c*/ 	.short	0x010a
        /*060e*/ 	.byte	0x06
	.zero		1


	//   ....[81]....
        /*0610*/ 	.word	0x000049e0
        /*0614*/ 	.word	0x000000ff
        /*0618*/ 	.word	0x00000050
        /*061c*/ 	.short	0x010b
        /*061e*/ 	.byte	0x06
	.zero		1


	//   ....[82]....
        /*0620*/ 	.word	0x00004a50
        /*0624*/ 	.word	0x000000ff
        /*0628*/ 	.word	0x00000000
        /*062c*/ 	.short	0x0101
        /*062e*/ 	.byte	0x08
	.zero		1


	//   ....[83]....
        /*0630*/ 	.word	0x00004a80
        /*0634*/ 	.word	0x000000ff
        /*0638*/ 	.word	0x00000068
        /*063c*/ 	.short	0x010a
        /*063e*/ 	.byte	0x06
	.zero		1


	//   ....[84]....
        /*0640*/ 	.word	0x00004c90
        /*0644*/ 	.word	0x000000ff
        /*0648*/ 	.word	0x00000058
        /*064c*/ 	.short	0x010b
        /*064e*/ 	.byte	0x06
	.zero		1


	//   ....[85]....
        /*0650*/ 	.word	0x00004cb0
        /*0654*/ 	.word	0x000000ff
        /*0658*/ 	.word	0x00000000
        /*065c*/ 	.short	0x0101
        /*065e*/ 	.byte	0x0d
	.zero		1


	//   ....[86]....
        /*0660*/ 	.word	0x00004ce0
        /*0664*/ 	.word	0x000000ff
        /*0668*/ 	.word	0x00000060
        /*066c*/ 	.short	0x010a
        /*066e*/ 	.byte	0x06
	.zero		1


	//   ....[87]....
        /*0670*/ 	.word	0x00004d20
        /*0674*/ 	.word	0x00000000
        /*0678*/ 	.word	0x00000068
        /*067c*/ 	.short	0x010a
        /*067e*/ 	.byte	0xff
	.zero		1


	//   ....[88]....
        /*0680*/ 	.word	0x00005060
        /*0684*/ 	.word	0x00000000
        /*0688*/ 	.word	0x00000080
        /*068c*/ 	.short	0x010a
        /*068e*/ 	.byte	0xff
	.zero		1


	//   ....[89]....
        /*0690*/ 	.word	0x00005170
        /*0694*/ 	.word	0x00000000
        /*0698*/ 	.word	0x00000000
        /*069c*/ 	.short	0x0101
        /*069e*/ 	.byte	0xff
	.zero		1


	//   ....[90]....
        /*06a0*/ 	.word	0x00005bd0
        /*06a4*/ 	.word	0x00000003
        /*06a8*/ 	.word	0x00000050
        /*06ac*/ 	.short	0x010a
        /*06ae*/ 	.byte	0xff
	.zero		1


	//   ....[91]....
        /*06b0*/ 	.word	0x00005c10
        /*06b4*/ 	.word	0x000000ab
        /*06b8*/ 	.word	0x000000a0
        /*06bc*/ 	.short	0x010a
        /*06be*/ 	.byte	0xff
	.zero		1


	//   ....[92]....
        /*06c0*/ 	.word	0x00005d50
        /*06c4*/ 	.word	0x00000003
        /*06c8*/ 	.word	0x00000050
        /*06cc*/ 	.short	0x010a
        /*06ce*/ 	.byte	0xff
	.zero		1


	//   ....[93]....
        /*06d0*/ 	.word	0x00005e90
        /*06d4*/ 	.word	0x00000000
        /*06d8*/ 	.word	0x00000000
        /*06dc*/ 	.short	0x0101
        /*06de*/ 	.byte	0xff
	.zero		1


	//   ....[94]....
        /*06e0*/ 	.word	0x00005f10
        /*06e4*/ 	.word	0x000000ab
        /*06e8*/ 	.word	0x000000a0
        /*06ec*/ 	.short	0x010a
        /*06ee*/ 	.byte	0xff
	.zero		1


	//   ....[95]....
        /*06f0*/ 	.word	0x000072a0
        /*06f4*/ 	.word	0x0000007c
        /*06f8*/ 	.word	0x00000050
        /*06fc*/ 	.short	0x010a
        /*06fe*/ 	.byte	0xff
	.zero		1


	//   ....[96]....
        /*0700*/ 	.word	0x00007370
        /*0704*/ 	.word	0x0000007c
        /*0708*/ 	.word	0x00000050
        /*070c*/ 	.short	0x010a
        /*070e*/ 	.byte	0xff
	.zero		1


	//   ....[97]....
        /*0710*/ 	.word	0x000074d0
        /*0714*/ 	.word	0x00000003
        /*0718*/ 	.word	0x00000000
        /*071c*/ 	.short	0x0101
        /*071e*/ 	.byte	0xff
	.zero		1


	//   ....[98]....
        /*0720*/ 	.word	0x000077b0
        /*0724*/ 	.word	0x000000ab
        /*0728*/ 	.word	0x00000000
        /*072c*/ 	.short	0x0101
        /*072e*/ 	.byte	0xff
	.zero		1


	//   ....[99]....
        /*0730*/ 	.word	0x00008a20
        /*0734*/ 	.word	0x00000003
        /*0738*/ 	.word	0x000000f0
        /*073c*/ 	.short	0x010a
        /*073e*/ 	.byte	0xff
	.zero		1


	//   ....[100]....
        /*0740*/ 	.word	0x00008a80
        /*0744*/ 	.word	0x00000002
        /*0748*/ 	.word	0x00000028
        /*074c*/ 	.short	0x010a
        /*074e*/ 	.byte	0xff
	.zero		1


	//   ....[101]....
        /*0750*/ 	.word	0x00008ae0
        /*0754*/ 	.word	0x00000002
        /*0758*/ 	.word	0x00000028
        /*075c*/ 	.short	0x010a
        /*075e*/ 	.byte	0xff
	.zero		1


	//   ....[102]....
        /*0760*/ 	.word	0x00008b30
        /*0764*/ 	.word	0x00000002
        /*0768*/ 	.word	0x00000080
        /*076c*/ 	.short	0x010a
        /*076e*/ 	.byte	0xff
	.zero		1


	//   ....[103]....
        /*0770*/ 	.word	0x00008b90
        /*0774*/ 	.word	0x00000000
        /*0778*/ 	.word	0x00000000
        /*077c*/ 	.short	0x010a
        /*077e*/ 	.byte	0xff
	.zero		1


	//   ....[104]....
        /*0780*/ 	.word	0x00008bf0
        /*0784*/ 	.word	0x00000000
        /*0788*/ 	.word	0x00000000
        /*078c*/ 	.short	0x010a
        /*078e*/ 	.byte	0xff
	.zero		1


	//   ....[105]....
        /*0790*/ 	.word	0x00008c50
        /*0794*/ 	.word	0x00000000
        /*0798*/ 	.word	0x00000000
        /*079c*/ 	.short	0x010a
        /*079e*/ 	.byte	0xff
	.zero		1


	//   ....[106]....
        /*07a0*/ 	.word	0x00008cb0
        /*07a4*/ 	.word	0x00000000
        /*07a8*/ 	.word	0x00000000
        /*07ac*/ 	.short	0x010a
        /*07ae*/ 	.byte	0xff
	.zero		1


	//   ....[107]....
        /*07b0*/ 	.word	0x00008d00
        /*07b4*/ 	.word	0x00000000
        /*07b8*/ 	.word	0x000000e0
        /*07bc*/ 	.short	0x010a
        /*07be*/ 	.byte	0xff
	.zero		1


	//   ....[108]....
        /*07c0*/ 	.word	0x00008d60
        /*07c4*/ 	.word	0x00000000
        /*07c8*/ 	.word	0x00000090
        /*07cc*/ 	.short	0x010a
        /*07ce*/ 	.byte	0xff
	.zero		1


	//   ....[109]....
        /*07d0*/ 	.word	0x00008db0
        /*07d4*/ 	.word	0x00000000
        /*07d8*/ 	.word	0x00000080
        /*07dc*/ 	.short	0x010a
        /*07de*/ 	.byte	0xff
	.zero		1


	//   ....[110]....
        /*07e0*/ 	.word	0x00008e10
        /*07e4*/ 	.word	0x00000000
        /*07e8*/ 	.word	0x00000090
        /*07ec*/ 	.short	0x010a
        /*07ee*/ 	.byte	0xff
	.zero		1


	//   ....[111]....
        /*07f0*/ 	.word	0x00008e70
        /*07f4*/ 	.word	0x00000004
        /*07f8*/ 	.word	0x00000008
        /*07fc*/ 	.short	0x010a
        /*07fe*/ 	.byte	0xff
	.zero		1


	//   ....[112]....
        /*0800*/ 	.word	0x00008f50
        /*0804*/ 	.word	0x00000002
        /*0808*/ 	.word	0x00000008
        /*080c*/ 	.short	0x010a
        /*080e*/ 	.byte	0xff
	.zero		1


	//   ....[113]....
        /*0810*/ 	.word	0x00008fa0
        /*0814*/ 	.word	0x00000000
        /*0818*/ 	.word	0x00000080
        /*081c*/ 	.short	0x010a
        /*081e*/ 	.byte	0xff
	.zero		1


	//   ....[114]....
        /*0820*/ 	.word	0x00009000
        /*0824*/ 	.word	0x00000000
        /*0828*/ 	.word	0x000000c0
        /*082c*/ 	.short	0x010a
        /*082e*/ 	.byte	0xff
	.zero		1


	//   ....[115]....
        /*0830*/ 	.word	0x00009060
        /*0834*/ 	.word	0x00000000
        /*0838*/ 	.word	0x00000000
        /*083c*/ 	.short	0x010a
        /*083e*/ 	.byte	0xff
	.zero		1


	//   ....[116]....
        /*0840*/ 	.word	0x000090c0
        /*0844*/ 	.word	0x00000000
        /*0848*/ 	.word	0x00000000
        /*084c*/ 	.short	0x010a
        /*084e*/ 	.byte	0xff
	.zero		1


	//   ....[117]....
        /*0850*/ 	.word	0x00009120
        /*0854*/ 	.word	0x00000000
        /*0858*/ 	.word	0x00000000
        /*085c*/ 	.short	0x010a
        /*085e*/ 	.byte	0xff
	.zero		1


	//   ....[118]....
        /*0860*/ 	.word	0x00009180
        /*0864*/ 	.word	0x00000000
        /*0868*/ 	.word	0x00000000
        /*086c*/ 	.short	0x010a
        /*086e*/ 	.byte	0xff
	.zero		1


	//   ....[119]....
        /*0870*/ 	.word	0x000091e0
        /*0874*/ 	.word	0x00000000
        /*0878*/ 	.word	0x00000100
        /*087c*/ 	.short	0x010a
        /*087e*/ 	.byte	0xff
	.zero		1


	//   ....[120]....
        /*0880*/ 	.word	0x00009230
        /*0884*/ 	.word	0x00000000
        /*0888*/ 	.word	0x00000080
        /*088c*/ 	.short	0x010a
        /*088e*/ 	.byte	0xff
	.zero		1


	//   ....[121]....
        /*0890*/ 	.word	0x00009290
        /*0894*/ 	.word	0x00000000
        /*0898*/ 	.word	0x00000078
        /*089c*/ 	.short	0x010a
        /*089e*/ 	.byte	0xff
	.zero		1


	//   ....[122]....
        /*08a0*/ 	.word	0x000092f0
        /*08a4*/ 	.word	0x00000003
        /*08a8*/ 	.word	0x00000060
        /*08ac*/ 	.short	0x010a
        /*08ae*/ 	.byte	0xff
	.zero		1


	//   ....[123]....
        /*08b0*/ 	.word	0x00009350
        /*08b4*/ 	.word	0x00000003
        /*08b8*/ 	.word	0x00000068
        /*08bc*/ 	.short	0x010a
        /*08be*/ 	.byte	0xff
	.zero		1


	//   ....[124]....
        /*08c0*/ 	.word	0x000093b0
        /*08c4*/ 	.word	0x00000000
        /*08c8*/ 	.word	0x00000060
        /*08cc*/ 	.short	0x010a
        /*08ce*/ 	.byte	0xff
	.zero		1


	//   ....[125]....
        /*08d0*/ 	.word	0x00009400
        /*08d4*/ 	.word	0x00000000
        /*08d8*/ 	.word	0x00000080
        /*08dc*/ 	.short	0x010a
        /*08de*/ 	.byte	0xff
	.zero		1


	//   ....[126]....
        /*08e0*/ 	.word	0x00009450
        /*08e4*/ 	.word	0x00000003
        /*08e8*/ 	.word	0x00000050
        /*08ec*/ 	.short	0x010a
        /*08ee*/ 	.byte	0xff
	.zero		1


	//   ....[127]....
        /*08f0*/ 	.word	0x000094a0
        /*08f4*/ 	.word	0x000000ab
        /*08f8*/ 	.word	0x000000a0
        /*08fc*/ 	.short	0x010a
        /*08fe*/ 	.byte	0xff
	.zero		1


	//   ....[128]....
        /*0900*/ 	.word	0x000094f0
        /*0904*/ 	.word	0x0000007c
        /*0908*/ 	.word	0x00000050
        /*090c*/ 	.short	0x010a
        /*090e*/ 	.byte	0xff
	.zero		1


	//----- nvinfo : EIATTR_NUM_MBARRIERS
	.align		4
.L_47:
        /*0910*/ 	.byte	0x03, 0x38
        /*0912*/ 	.short	0x0021


	//----- nvinfo : EIATTR_EXIT_INSTR_OFFSETS
	.align		4
        /*0914*/ 	.byte	0x04, 0x1c
        /*0916*/ 	.short	(.L_49 - .L_48)


	//   ....[0]....
.L_48:
        /*0918*/ 	.word	0x000028b0


	//   ....[1]....
        /*091c*/ 	.word	0x00002db0


	//   ....[2]....
        /*0920*/ 	.word	0x00002e10


	//   ....[3]....
        /*0924*/ 	.word	0x00004040


	//   ....[4]....
        /*0928*/ 	.word	0x00004d50


	//   ....[5]....
        /*092c*/ 	.word	0x00004d90


	//   ....[6]....
        /*0930*/ 	.word	0x00008a10


	//----- nvinfo : EIATTR_MAX_THREADS
	.align		4
.L_49:
        /*0934*/ 	.byte	0x04, 0x05
        /*0936*/ 	.short	(.L_51 - .L_50)
.L_50:
        /*0938*/ 	.word	0x00000100
        /*093c*/ 	.word	0x00000001
        /*0940*/ 	.word	0x00000001


	//----- nvinfo : EIATTR_CRS_STACK_SIZE
	.align		4
.L_51:
        /*0944*/ 	.byte	0x04, 0x1e
        /*0946*/ 	.short	(.L_53 - .L_52)
.L_52:
        /*0948*/ 	.word	0x00000000


	//----- nvinfo : EIATTR_CBANK_PARAM_SIZE
	.align		4
.L_53:
        /*094c*/ 	.byte	0x03, 0x19
        /*094e*/ 	.short	0x0800


	//----- nvinfo : EIATTR_PARAM_CBANK
	.align		4
        /*0950*/ 	.byte	0x04, 0x0a
        /*0952*/ 	.short	(.L_55 - .L_54)
	.align		4
.L_54:
        /*0954*/ 	.word	index@(.nv.constant0._ZN7cutlass13device_kernelINS_4gemm6kernel13GemmUniversalIN4cute5tupleIJiiiiEEENS1_10collective13CollectiveMmaINS1_35MainloopSm100TmaUmmaWarpSpecializedILi5ELi2ELi4ENS5_IJNS4_1CILi2EEENSA_ILi1EEESC_EEEEENS5_IJNSA_ILi256EEENSA_ILi128EEENSA_ILi32EEEEEEaNS5_IJlSC_lEEEaSJ_NS4_8TiledMMAINS4_8MMA_AtomIJNS4_21SM100_MMA_S8_2x1SM_SSIaaiLi256ELi128ELNS4_4UMMA5MajorE0ELSO_0ELNSN_8SaturateE0EEEEEENS4_6LayoutINS5_IJSC_SC_SC_EEENS5_IJNSA_ILi0EEESU_SU_EEEEENS5_IJNS4_10UnderscoreESX_SX_EEEEENS4_18SM100_TMA_2SM_LOADENS4_14ComposedLayoutINS4_7SwizzleILi1ELi4ELi3EEENS4_18smem_ptr_flag_bitsILi8EEENSS_INS5_IJNSA_ILi8EEESH_EEENS5_IJSH_SC_EEEEEEEvNS4_8identityES10_S1A_vS1B_EENS_8epilogue10collective18CollectiveEpilogueINS1D_23Sm100TmaWarpSpecializedILi2ELi2ELi64ELb0ELb0EEEJNS5_IJSG_SG_SH_EEENS5_IJNSS_ISG_SC_EENSS_INSA_ILi64EEESC_EEEEEaSJ_aSJ_NS1D_6fusion15FusionCallbacksIS1H_NS1N_17LinearCombinationIaiaiLNS_15FloatRoundStyleE2EEES1I_S1M_JEEENS4_5SM1004TMEM4LOAD26SM100_TMEM_LOAD_32dp32b64xENS4_13SM90_TMA_LOADENS11_INS12_ILi2ELi4ELi3EEES15_NSS_INS5_IJS16_S1K_EEENS5_IJS1K_SC_EEEEEEENS4_39AutoVectorizingCopyWithAssumedAlignmentILi128EEENS4_14SM90_TMA_STOREES22_S24_S24_EEEvvEEEEvNT_6ParamsE)
        /*0958*/ 	.short	0x0380
        /*095a*/ 	.short	0x0800


	//----- nvinfo : EIATTR_SW_WAR
	.align		4
.L_55:
        /*095c*/ 	.byte	0x04, 0x36
        /*095e*/ 	.short	(.L_57 - .L_56)
.L_56:
        /*0960*/ 	.word	0x00000008
.L_57:


//--------------------- .nv.callgraph             --------------------------
	.section	.nv.callgraph,"",@"SHT_CUDA_CALLGRAPH"
	.align	4
	.sectionentsize	8
	.align		4
        /*0000*/ 	.word	0x00000000
	.align		4
        /*0004*/ 	.word	0xffffffff
	.align		4
        /*0008*/ 	.word	index@(_ZN7cutlass13device_kernelINS_4gemm6kernel13GemmUniversalIN4cute5tupleIJiiiiEEENS1_10collective13CollectiveMmaINS1_35MainloopSm100TmaUmmaWarpSpecializedILi5ELi2ELi4ENS5_IJNS4_1CILi2EEENSA_ILi1EEESC_EEEEENS5_IJNSA_ILi256EEENSA_ILi128EEENSA_ILi32EEEEEEaNS5_IJlSC_lEEEaSJ_NS4_8TiledMMAINS4_8MMA_AtomIJNS4_21SM100_MMA_S8_2x1SM_SSIaaiLi256ELi128ELNS4_4UMMA5MajorE0ELSO_0ELNSN_8SaturateE0EEEEEENS4_6LayoutINS5_IJSC_SC_SC_EEENS5_IJNSA_ILi0EEESU_SU_EEEEENS5_IJNS4_10UnderscoreESX_SX_EEEEENS4_18SM100_TMA_2SM_LOADENS4_14ComposedLayoutINS4_7SwizzleILi1ELi4ELi3EEENS4_18smem_ptr_flag_bitsILi8EEENSS_INS5_IJNSA_ILi8EEESH_EEENS5_IJSH_SC_EEEEEEEvNS4_8identityES10_S1A_vS1B_EENS_8epilogue10collective18CollectiveEpilogueINS1D_23Sm100TmaWarpSpecializedILi2ELi2ELi64ELb0ELb0EEEJNS5_IJSG_SG_SH_EEENS5_IJNSS_ISG_SC_EENSS_INSA_ILi64EEESC_EEEEEaSJ_aSJ_NS1D_6fusion15FusionCallbacksIS1H_NS1N_17LinearCombinationIaiaiLNS_15FloatRoundStyleE2EEES1I_S1M_JEEENS4_5SM1004TMEM4LOAD26SM100_TMEM_LOAD_32dp32b64xENS4_13SM90_TMA_LOADENS11_INS12_ILi2ELi4ELi3EEES15_NSS_INS5_IJS16_S1K_EEENS5_IJS1K_SC_EEEEEEENS4_39AutoVectorizingCopyWithAssumedAlignmentILi128EEENS4_14SM90_TMA_STOREES22_S24_S24_EEEvvEEEEvNT_6ParamsE)
	.align		4
        /*000c*/ 	.word	index@(__assertfail)
	.align		4
        /*0010*/ 	.word	0x00000000
	.align		4
        /*0014*/ 	.word	0xfffffffe
	.align		4
        /*0018*/ 	.word	0x00000000
	.align		4
        /*001c*/ 	.word	0xfffffffd
	.align		4
        /*0020*/ 	.word	0x00000000
	.align		4
        /*0024*/ 	.word	0xfffffffc


//--------------------- .nv.constant4             --------------------------
	.section	.nv.constant4,"a",@progbits
	.align	8
	.align		8
.nv.constant4:
        /*0000*/ 	.dword	__assertfail
	.align		8
        /*0008*/ 	.dword	__unnamed_1
	.align		8
        /*0010*/ 	.dword	__unnamed_2
	.align		8
        /*0018*/ 	.dword	_ZN39_INTERNAL_9142872b_4_k_cu_bab2978f_99714cuda3std3__45__cpo5beginE
	.align		8
        /*0020*/ 	.dword	_ZN39_INTERNAL_9142872b_4_k_cu_bab2978f_99714cuda3std3__45__cpo3endE
	.align		8
        /*0028*/ 	.dword	_ZN39_INTERNAL_9142872b_4_k_cu_bab2978f_99714cuda3std3__45__cpo6cbeginE
	.align		8
        /*0030*/ 	.dword	_ZN39_INTERNAL_9142872b_4_k_cu_bab2978f_99714cuda3std3__45__cpo4cendE
	.align		8
        /*0038*/ 	.dword	_ZN39_INTERNAL_9142872b_4_k_cu_bab2978f_99714cuda3std3__441_GLOBAL__N__9142872b_4_k_cu_bab2978f_99716ignoreE
	.align		8
        /*0040*/ 	.dword	_ZN39_INTERNAL_9142872b_4_k_cu_bab2978f_99714cuda3std3__419piecewise_constructE
	.align		8
        /*0048*/ 	.dword	_ZN39_INTERNAL_9142872b_4_k_cu_bab2978f_99714cuda3std3__48in_placeE
	.align		8
        /*0050*/ 	.dword	_ZN39_INTERNAL_9142872b_4_k_cu_bab2978f_99714cuda3std6ranges3__45__cpo4swapE
	.align		8
        /*0058*/ 	.dword	_ZN39_INTERNAL_9142872b_4_k_cu_bab2978f_99714cuda3std6ranges3__45__cpo9iter_moveE
	.align		8
        /*0060*/ 	.dword	_ZN39_INTERNAL_9142872b_4_k_cu_bab2978f_99714cute7productE
	.align		8
        /*0068*/ 	.dword	_ZN39_INTERNAL_9142872b_4_k_cu_bab2978f_99714cute1_E
	.align		8
        /*0070*/ 	.dword	$str$25
	.align		8
        /*0078*/ 	.dword	$str$26
	.align		8
        /*0080*/ 	.dword	$str$27
	.align		8
        /*0088*/ 	.dword	$str$28


//--------------------- .text._ZN7cutlass13device_kernelINS_4gemm6kernel13GemmUniversalIN4cute5tupleIJiiiiEEENS1_10collective13CollectiveMmaINS1_35MainloopSm100TmaUmmaWarpSpecializedILi5ELi2ELi4ENS5_IJNS4_1CILi2EEENSA_ILi1EEESC_EEEEENS5_IJNSA_ILi256EEENSA_ILi128EEENSA_ILi32EEEEEEaNS5_IJlSC_lEEEaSJ_NS4_8TiledMMAINS4_8MMA_AtomIJNS4_21SM100_MMA_S8_2x1SM_SSIaaiLi256ELi128ELNS4_4UMMA5MajorE0ELSO_0ELNSN_8SaturateE0EEEEEENS4_6LayoutINS5_IJSC_SC_SC_EEENS5_IJNSA_ILi0EEESU_SU_EEEEENS5_IJNS4_10UnderscoreESX_SX_EEEEENS4_18SM100_TMA_2SM_LOADENS4_14ComposedLayoutINS4_7SwizzleILi1ELi4ELi3EEENS4_18smem_ptr_flag_bitsILi8EEENSS_INS5_IJNSA_ILi8EEESH_EEENS5_IJSH_SC_EEEEEEEvNS4_8identityES10_S1A_vS1B_EENS_8epilogue10collective18CollectiveEpilogueINS1D_23Sm100TmaWarpSpecializedILi2ELi2ELi64ELb0ELb0EEEJNS5_IJSG_SG_SH_EEENS5_IJNSS_ISG_SC_EENSS_INSA_ILi64EEESC_EEEEEaSJ_aSJ_NS1D_6fusion15FusionCallbacksIS1H_NS1N_17LinearCombinationIaiaiLNS_15FloatRoundStyleE2EEES1I_S1M_JEEENS4_5SM1004TMEM4LOAD26SM100_TMEM_LOAD_32dp32b64xENS4_13SM90_TMA_LOADENS11_INS12_ILi2ELi4ELi3EEES15_NSS_INS5_IJS16_S1K_EEENS5_IJS1K_SC_EEEEEEENS4_39AutoVectorizingCopyWithAssumedAlignmentILi128EEENS4_14SM90_TMA_STOREES22_S24_S24_EEEvvEEEEvNT_6ParamsE --------------------------
	.section	.text._ZN7cutlass13device_kernelINS_4gemm6kernel13GemmUniversalIN4cute5tupleIJiiiiEEENS1_10collective13CollectiveMmaINS1_35MainloopSm100TmaUmmaWarpSpecializedILi5ELi2ELi4ENS5_IJNS4_1CILi2EEENSA_ILi1EEESC_EEEEENS5_IJNSA_ILi256EEENSA_ILi128EEENSA_ILi32EEEEEEaNS5_IJlSC_lEEEaSJ_NS4_8TiledMMAINS4_8MMA_AtomIJNS4_21SM100_MMA_S8_2x1SM_SSIaaiLi256ELi128ELNS4_4UMMA5MajorE0ELSO_0ELNSN_8SaturateE0EEEEEENS4_6LayoutINS5_IJSC_SC_SC_EEENS5_IJNSA_ILi0EEESU_SU_EEEEENS5_IJNS4_10UnderscoreESX_SX_EEEEENS4_18SM100_TMA_2SM_LOADENS4_14ComposedLayoutINS4_7SwizzleILi1ELi4ELi3EEENS4_18smem_ptr_flag_bitsILi8EEENSS_INS5_IJNSA_ILi8EEESH_EEENS5_IJSH_SC_EEEEEEEvNS4_8identityES10_S1A_vS1B_EENS_8epilogue10collective18CollectiveEpilogueINS1D_23Sm100TmaWarpSpecializedILi2ELi2ELi64ELb0ELb0EEEJNS5_IJSG_SG_SH_EEENS5_IJNSS_ISG_SC_EENSS_INSA_ILi64EEESC_EEEEEaSJ_aSJ_NS1D_6fusion15FusionCallbacksIS1H_NS1N_17LinearCombinationIaiaiLNS_15FloatRoundStyleE2EEES1I_S1M_JEEENS4_5SM1004TMEM4LOAD26SM100_TMEM_LOAD_32dp32b64xENS4_13SM90_TMA_LOADENS11_INS12_ILi2ELi4ELi3EEES15_NSS_INS5_IJS16_S1K_EEENS5_IJS1K_SC_EEEEEEENS4_39AutoVectorizingCopyWithAssumedAlignmentILi128EEENS4_14SM90_TMA_STOREES22_S24_S24_EEEvvEEEEvNT_6ParamsE,"ax",@progbits
	.align	128
.text._ZN7cutlass13device_kernelINS_4gemm6kernel13GemmUniversalIN4cute5tupleIJiiiiEEENS1_10collective13CollectiveMmaINS1_35MainloopSm100TmaUmmaWarpSpecializedILi5ELi2ELi4ENS5_IJNS4_1CILi2EEENSA_ILi1EEESC_EEEEENS5_IJNSA_ILi256EEENSA_ILi128EEENSA_ILi32EEEEEEaNS5_IJlSC_lEEEaSJ_NS4_8TiledMMAINS4_8MMA_AtomIJNS4_21SM100_MMA_S8_2x1SM_SSIaaiLi256ELi128ELNS4_4UMMA5MajorE0ELSO_0ELNSN_8SaturateE0EEEEEENS4_6LayoutINS5_IJSC_SC_SC_EEENS5_IJNSA_ILi0EEESU_SU_EEEEENS5_IJNS4_10UnderscoreESX_SX_EEEEENS4_18SM100_TMA_2SM_LOADENS4_14ComposedLayoutINS4_7SwizzleILi1ELi4ELi3EEENS4_18smem_ptr_flag_bitsILi8EEENSS_INS5_IJNSA_ILi8EEESH_EEENS5_IJSH_SC_EEEEEEEvNS4_8identityES10_S1A_vS1B_EENS_8epilogue10collective18CollectiveEpilogueINS1D_23Sm100TmaWarpSpecializedILi2ELi2ELi64ELb0ELb0EEEJNS5_IJSG_SG_SH_EEENS5_IJNSS_ISG_SC_EENSS_INSA_ILi64EEESC_EEEEEaSJ_aSJ_NS1D_6fusion15FusionCallbacksIS1H_NS1N_17LinearCombinationIaiaiLNS_15FloatRoundStyleE2EEES1I_S1M_JEEENS4_5SM1004TMEM4LOAD26SM100_TMEM_LOAD_32dp32b64xENS4_13SM90_TMA_LOADENS11_INS12_ILi2ELi4ELi3EEES15_NSS_INS5_IJS16_S1K_EEENS5_IJS1K_SC_EEEEEEENS4_39AutoVectorizingCopyWithAssumedAlignmentILi128EEENS4_14SM90_TMA_STOREES22_S24_S24_EEEvvEEEEvNT_6ParamsE:
        .type           _ZN7cutlass13device_kernelINS_4gemm6kernel13GemmUniversalIN4cute5tupleIJiiiiEEENS1_10collective13CollectiveMmaINS1_35MainloopSm100TmaUmmaWarpSpecializedILi5ELi2ELi4ENS5_IJNS4_1CILi2EEENSA_ILi1EEESC_EEEEENS5_IJNSA_ILi256EEENSA_ILi128EEENSA_ILi32EEEEEEaNS5_IJlSC_lEEEaSJ_NS4_8TiledMMAINS4_8MMA_AtomIJNS4_21SM100_MMA_S8_2x1SM_SSIaaiLi256ELi128ELNS4_4UMMA5MajorE0ELSO_0ELNSN_8SaturateE0EEEEEENS4_6LayoutINS5_IJSC_SC_SC_EEENS5_IJNSA_ILi0EEESU_SU_EEEEENS5_IJNS4_10UnderscoreESX_SX_EEEEENS4_18SM100_TMA_2SM_LOADENS4_14ComposedLayoutINS4_7SwizzleILi1ELi4ELi3EEENS4_18smem_ptr_flag_bitsILi8EEENSS_INS5_IJNSA_ILi8EEESH_EEENS5_IJSH_SC_EEEEEEEvNS4_8identityES10_S1A_vS1B_EENS_8epilogue10collective18CollectiveEpilogueINS1D_23Sm100TmaWarpSpecializedILi2ELi2ELi64ELb0ELb0EEEJNS5_IJSG_SG_SH_EEENS5_IJNSS_ISG_SC_EENSS_INSA_ILi64EEESC_EEEEEaSJ_aSJ_NS1D_6fusion15FusionCallbacksIS1H_NS1N_17LinearCombinationIaiaiLNS_15FloatRoundStyleE2EEES1I_S1M_JEEENS4_5SM1004TMEM4LOAD26SM100_TMEM_LOAD_32dp32b64xENS4_13SM90_TMA_LOADENS11_INS12_ILi2ELi4ELi3EEES15_NSS_INS5_IJS16_S1K_EEENS5_IJS1K_SC_EEEEEEENS4_39AutoVectorizingCopyWithAssumedAlignmentILi128EEENS4_14SM90_TMA_STOREES22_S24_S24_EEEvvEEEEvNT_6ParamsE,@function
        .size           _ZN7cutlass13device_kernelINS_4gemm6kernel13GemmUniversalIN4cute5tupleIJiiiiEEENS1_10collective13CollectiveMmaINS1_35MainloopSm100TmaUmmaWarpSpecializedILi5ELi2ELi4ENS5_IJNS4_1CILi2EEENSA_ILi1EEESC_EEEEENS5_IJNSA_ILi256EEENSA_ILi128EEENSA_ILi32EEEEEEaNS5_IJlSC_lEEEaSJ_NS4_8TiledMMAINS4_8MMA_AtomIJNS4_21SM100_MMA_S8_2x1SM_SSIaaiLi256ELi128ELNS4_4UMMA5MajorE0ELSO_0ELNSN_8SaturateE0EEEEEENS4_6LayoutINS5_IJSC_SC_SC_EEENS5_IJNSA_ILi0EEESU_SU_EEEEENS5_IJNS4_10UnderscoreESX_SX_EEEEENS4_18SM100_TMA_2SM_LOADENS4_14ComposedLayoutINS4_7SwizzleILi1ELi4ELi3EEENS4_18smem_ptr_flag_bitsILi8EEENSS_INS5_IJNSA_ILi8EEESH_EEENS5_IJSH_SC_EEEEEEEvNS4_8identityES10_S1A_vS1B_EENS_8epilogue10collective18CollectiveEpilogueINS1D_23Sm100TmaWarpSpecializedILi2ELi2ELi64ELb0ELb0EEEJNS5_IJSG_SG_SH_EEENS5_IJNSS_ISG_SC_EENSS_INSA_ILi64EEESC_EEEEEaSJ_aSJ_NS1D_6fusion15FusionCallbacksIS1H_NS1N_17LinearCombinationIaiaiLNS_15FloatRoundStyleE2EEES1I_S1M_JEEENS4_5SM1004TMEM4LOAD26SM100_TMEM_LOAD_32dp32b64xENS4_13SM90_TMA_LOADENS11_INS12_ILi2ELi4ELi3EEES15_NSS_INS5_IJS16_S1K_EEENS5_IJS1K_SC_EEEEEEENS4_39AutoVectorizingCopyWithAssumedAlignmentILi128EEENS4_14SM90_TMA_STOREES22_S24_S24_EEEvvEEEEvNT_6ParamsE,(.L_x_166 - _ZN7cutlass13device_kernelINS_4gemm6kernel13GemmUniversalIN4cute5tupleIJiiiiEEENS1_10collective13CollectiveMmaINS1_35MainloopSm100TmaUmmaWarpSpecializedILi5ELi2ELi4ENS5_IJNS4_1CILi2EEENSA_ILi1EEESC_EEEEENS5_IJNSA_ILi256EEENSA_ILi128EEENSA_ILi32EEEEEEaNS5_IJlSC_lEEEaSJ_NS4_8TiledMMAINS4_8MMA_AtomIJNS4_21SM100_MMA_S8_2x1SM_SSIaaiLi256ELi128ELNS4_4UMMA5MajorE0ELSO_0ELNSN_8SaturateE0EEEEEENS4_6LayoutINS5_IJSC_SC_SC_EEENS5_IJNSA_ILi0EEESU_SU_EEEEENS5_IJNS4_10UnderscoreESX_SX_EEEEENS4_18SM100_TMA_2SM_LOADENS4_14ComposedLayoutINS4_7SwizzleILi1ELi4ELi3EEENS4_18smem_ptr_flag_bitsILi8EEENSS_INS5_IJNSA_ILi8EEESH_EEENS5_IJSH_SC_EEEEEEEvNS4_8identityES10_S1A_vS1B_EENS_8epilogue10collective18CollectiveEpilogueINS1D_23Sm100TmaWarpSpecializedILi2ELi2ELi64ELb0ELb0EEEJNS5_IJSG_SG_SH_EEENS5_IJNSS_ISG_SC_EENSS_INSA_ILi64EEESC_EEEEEaSJ_aSJ_NS1D_6fusion15FusionCallbacksIS1H_NS1N_17LinearCombinationIaiaiLNS_15FloatRoundStyleE2EEES1I_S1M_JEEENS4_5SM1004TMEM4LOAD26SM100_TMEM_LOAD_32dp32b64xENS4_13SM90_TMA_LOADENS11_INS12_ILi2ELi4ELi3EEES15_NSS_INS5_IJS16_S1K_EEENS5_IJS1K_SC_EEEEEEENS4_39AutoVectorizingCopyWithAssumedAlignmentILi128EEENS4_14SM90_TMA_STOREES22_S24_S24_EEEvvEEEEvNT_6ParamsE)
        .other          _ZN7cutlass13device_kernelINS_4gemm6kernel13GemmUniversalIN4cute5tupleIJiiiiEEENS1_10collective13CollectiveMmaINS1_35MainloopSm100TmaUmmaWarpSpecializedILi5ELi2ELi4ENS5_IJNS4_1CILi2EEENSA_ILi1EEESC_EEEEENS5_IJNSA_ILi256EEENSA_ILi128EEENSA_ILi32EEEEEEaNS5_IJlSC_lEEEaSJ_NS4_8TiledMMAINS4_8MMA_AtomIJNS4_21SM100_MMA_S8_2x1SM_SSIaaiLi256ELi128ELNS4_4UMMA5MajorE0ELSO_0ELNSN_8SaturateE0EEEEEENS4_6LayoutINS5_IJSC_SC_SC_EEENS5_IJNSA_ILi0EEESU_SU_EEEEENS5_IJNS4_10UnderscoreESX_SX_EEEEENS4_18SM100_TMA_2SM_LOADENS4_14ComposedLayoutINS4_7SwizzleILi1ELi4ELi3EEENS4_18smem_ptr_flag_bitsILi8EEENSS_INS5_IJNSA_ILi8EEESH_EEENS5_IJSH_SC_EEEEEEEvNS4_8identityES10_S1A_vS1B_EENS_8epilogue10collective18CollectiveEpilogueINS1D_23Sm100TmaWarpSpecializedILi2ELi2ELi64ELb0ELb0EEEJNS5_IJSG_SG_SH_EEENS5_IJNSS_ISG_SC_EENSS_INSA_ILi64EEESC_EEEEEaSJ_aSJ_NS1D_6fusion15FusionCallbacksIS1H_NS1N_17LinearCombinationIaiaiLNS_15FloatRoundStyleE2EEES1I_S1M_JEEENS4_5SM1004TMEM4LOAD26SM100_TMEM_LOAD_32dp32b64xENS4_13SM90_TMA_LOADENS11_INS12_ILi2ELi4ELi3EEES15_NSS_INS5_IJS16_S1K_EEENS5_IJS1K_SC_EEEEEEENS4_39AutoVectorizingCopyWithAssumedAlignmentILi128EEENS4_14SM90_TMA_STOREES22_S24_S24_EEEvvEEEEvNT_6ParamsE,@"STO_CUDA_ENTRY STV_DEFAULT"
_ZN7cutlass13device_kernelINS_4gemm6kernel13GemmUniversalIN4cute5tupleIJiiiiEEENS1_10collective13CollectiveMmaINS1_35MainloopSm100TmaUmmaWarpSpecializedILi5ELi2ELi4ENS5_IJNS4_1CILi2EEENSA_ILi1EEESC_EEEEENS5_IJNSA_ILi256EEENSA_ILi128EEENSA_ILi32EEEEEEaNS5_IJlSC_lEEEaSJ_NS4_8TiledMMAINS4_8MMA_AtomIJNS4_21SM100_MMA_S8_2x1SM_SSIaaiLi256ELi128ELNS4_4UMMA5MajorE0ELSO_0ELNSN_8SaturateE0EEEEEENS4_6LayoutINS5_IJSC_SC_SC_EEENS5_IJNSA_ILi0EEESU_SU_EEEEENS5_IJNS4_10UnderscoreESX_SX_EEEEENS4_18SM100_TMA_2SM_LOADENS4_14ComposedLayoutINS4_7SwizzleILi1ELi4ELi3EEENS4_18smem_ptr_flag_bitsILi8EEENSS_INS5_IJNSA_ILi8EEESH_EEENS5_IJSH_SC_EEEEEEEvNS4_8identityES10_S1A_vS1B_EENS_8epilogue10collective18CollectiveEpilogueINS1D_23Sm100TmaWarpSpecializedILi2ELi2ELi64ELb0ELb0EEEJNS5_IJSG_SG_SH_EEENS5_IJNSS_ISG_SC_EENSS_INSA_ILi64EEESC_EEEEEaSJ_aSJ_NS1D_6fusion15FusionCallbacksIS1H_NS1N_17LinearCombinationIaiaiLNS_15FloatRoundStyleE2EEES1I_S1M_JEEENS4_5SM1004TMEM4LOAD26SM100_TMEM_LOAD_32dp32b64xENS4_13SM90_TMA_LOADENS11_INS12_ILi2ELi4ELi3EEES15_NSS_INS5_IJS16_S1K_EEENS5_IJS1K_SC_EEEEEEENS4_39AutoVectorizingCopyWithAssumedAlignmentILi128EEENS4_14SM90_TMA_STOREES22_S24_S24_EEEvvEEEEvNT_6ParamsE:
[----:B------:R-:W1:Y:S01]  /*0000*/  LDC R1, c[0x0][0x37c] ;  /* 0x0000df00ff017b82 */ /* 0x000e620000000800 */
[----:B------:R-:W2:Y:S01]  /*0010*/  S2R R169, SR_TID.X ;  /* 0x0000000000a97919 */ /* 0x000ea20000002100 */
[----:B------:R-:W3:Y:S06]  /*0020*/  LDCU.64 UR6, c[0x0][0x890] ;  /* 0x00011200ff0677ac */ /* 0x000eec0008000a00 */
[----:B------:R-:W4:Y:S01]  /*0030*/  S2UR UR37, SR_CgaCtaId ;  /* 0x00000000002579c3 */ /* 0x000f220000008800 */
[----:B------:R-:W-:Y:S02]  /*0040*/  PRMT R153, RZ, 0x7610, R153 ;  /* 0x00007610ff997816 */ /* 0x000fe40000000099 */
[----:B------:R-:W-:Y:S01]  /*0050*/  ELECT P1, URZ, PT ;  /* 0x0000000000ff782f */ /* 0x000fe20003820000 */
[----:B------:R-:W1:Y:S01]  /*0060*/  LDCU.64 UR46, c[0x0][0x358] ;  /* 0x00006b00ff2e77ac */ /* 0x000e620008000a00 */
[----:B---3--:R-:W-:-:S04]  /*0070*/  UISETP.NE.U32.AND UP0, UPT, UR6, URZ, UPT ;  /* 0x000000ff0600728c */ /* 0x008fc8000bf05070 */
[----:B------:R-:W-:Y:S02]  /*0080*/  UISETP.NE.AND.EX UP0, UPT, UR7, URZ, UPT, UP0 ;  /* 0x000000ff0700728c */ /* 0x000fe4000bf05300 */
[----:B----4-:R-:W-:Y:S02]  /*0090*/  ULOP3.LUT UR5, UR37, 0x1, URZ, 0xc0, !UPT ;  /* 0x0000000125057892 */ /* 0x010fe4000f8ec0ff */
[----:B------:R-:W-:Y:S01]  /*00a0*/  ULOP3.LUT UR4, UR37, 0x1, URZ, 0x3c, !UPT ;  /* 0x0000000125047892 */ /* 0x000fe2000f8e3cff */
[----:B--2---:R-:W-:-:S05]  /*00b0*/  SHF.R.U32.HI R156, RZ, 0x5, R169 ;  /* 0x00000005ff9c7819 */ /* 0x004fca00000116a9 */
[----:B------:R-:W2:Y:S02]  /*00c0*/  SHFL.IDX PT, R0, R156, RZ, 0x1f ;  /* 0x00001fff9c007589 */ /* 0x000ea400000e0000 */
[----:B--2---:R-:W-:Y:S01]  /*00d0*/  R2UR UR10, R0 ;  /* 0x00000000000a72ca */ /* 0x004fe200000e0000 */
[----:B-1----:R-:W-:-:S14]  /*00e0*/  BRA.U UP0, `(.L_x_0) ;  /* 0x00000001002c7547 */ /* 0x002fdc000b800000 */
[----:B------:R-:W1:Y:S02]  /*00f0*/  LDCU.64 UR8, c[0x0][0x888] ;  /* 0x00011100ff0877ac */ /* 0x000e640008000a00 */
[----:B-1----:R-:W-:-:S04]  /*0100*/  UISETP.NE.U32.AND UP0, UPT, UR8, URZ, UPT ;  /* 0x000000ff0800728c */ /* 0x002fc8000bf05070 */
[----:B------:R-:W-:-:S09]  /*0110*/  UISETP.NE.AND.EX UP0, UPT, UR9, URZ, UPT, UP0 ;  /* 0x000000ff0900728c */ /* 0x000fd2000bf05300 */
[----:B------:R-:W-:Y:S05]  /*0120*/  BRA.U !UP0, `(.L_x_1) ;  /* 0x0000000108107547 */ /* 0x000fea000b800000 */
[----:B------:R-:W1:Y:S02]  /*0130*/  LDC.64 R82, c[0x0][0x888] ;  /* 0x00022200ff527b82 */ /* 0x000e640000000a00 */
[----:B-1----:R1:W5:Y:S01]  /*0140*/  LDG.E R82, desc[UR46][R82.64] ;  /* 0x0000002e52527981 */ /* 0x002362000c1e1900 */
[----:B------:R-:W-:Y:S01]  /*0150*/  HFMA2 R153, -RZ, RZ, 0, 5.9604644775390625e-08 ;  /* 0x00000001ff997431 */ /* 0x000fe200000001ff */
[----:B------:R-:W-:Y:S05]  /*0160*/  BRA `(.L_x_0) ;  /* 0x00000000000c7947 */ /* 0x000fea0003800000 */
.L_x_1:
[----:B------:R-:W1:Y:S01]  /*0170*/  LDCU UR8, c[0x0][0x880] ;  /* 0x00011000ff0877ac */ /* 0x000e620008000800 */
[----:B------:R-:W-:Y:S01]  /*0180*/  HFMA2 R153, -RZ, RZ, 0, 5.9604644775390625e-08 ;  /* 0x00000001ff997431 */ /* 0x000fe200000001ff */
[----:B-1----:R-:W-:-:S07]  /*0190*/  MOV R82, UR8 ;  /* 0x0000000800527c02 */ /* 0x002fce0008000f00 */
.L_x_0:
[----:B------:R-:W2:Y:S02]  /*01a0*/  LDCU.64 UR8, c[0x0][0x8b0] ;  /* 0x00011600ff0877ac */ /* 0x000ea40008000a00 */
[----:B--2---:R-:W-:-:S04]  /*01b0*/  UISETP.NE.U32.AND UP0, UPT, UR8, URZ, UPT ;  /* 0x000000ff0800728c */ /* 0x004fc8000bf05070 */
[----:B------:R-:W-:-:S09]  /*01c0*/  UISETP.NE.AND.EX UP0, UPT, UR9, URZ, UPT, UP0 ;  /* 0x000000ff0900728c */ /* 0x000fd2000bf05300 */
[----:B------:R-:W-:Y:S05]  /*01d0*/  BRA.U UP0, `(.L_x_2) ;  /* 0x0000000100247547 */ /* 0x000fea000b800000 */
[----:B------:R-:W2:Y:S02]  /*01e0*/  LDCU.64 UR8, c[0x0][0x8a8] ;  /* 0x00011500ff0877ac */ /* 0x000ea40008000a00 */
[----:B--2---:R-:W-:-:S04]  /*01f0*/  UISETP.NE.U32.AND UP0, UPT, UR8, URZ, UPT ;  /* 0x000000ff0800728c */ /* 0x004fc8000bf05070 */
[----:B------:R-:W-:-:S09]  /*0200*/  UISETP.NE.AND.EX UP0, UPT, UR9, URZ, UPT, UP0 ;  /* 0x000000ff0900728c */ /* 0x000fd2000bf05300 */
[----:B------:R-:W-:Y:S05]  /*0210*/  BRA.U !UP0, `(.L_x_3) ;  /* 0x00000001080c7547 */ /* 0x000fea000b800000 */
[----:B------:R-:W2:Y:S02]  /*0220*/  LDC.64 R78, c[0x0][0x8a8] ;  /* 0x00022a00ff4e7b82 */ /* 0x000ea40000000a00 */
[----:B--2---:R2:W5:Y:S01]  /*0230*/  LDG.E R78, desc[UR46][R78.64] ;  /* 0x0000002e4e4e7981 */ /* 0x004562000c1e1900 */
[----:B------:R-:W-:Y:S05]  /*0240*/  BRA `(.L_x_2) ;  /* 0x0000000000087947 */ /* 0x000fea0003800000 */
.L_x_3:
[----:B------:R-:W2:Y:S02]  /*0250*/  LDCU UR8, c[0x0][0x8a0] ;  /* 0x00011400ff0877ac */ /* 0x000ea40008000800 */
[----:B--2---:R-:W-:Y:S02]  /*0260*/  MOV R78, UR8 ;  /* 0x00000008004e7c02 */ /* 0x004fe40008000f00 */
.L_x_2:
[----:B------:R-:W-:Y:S01]  /*0270*/  IMAD.U32 R0, RZ, RZ, UR10 ;  /* 0x0000000aff007e24 */ /* 0x000fe2000f8e00ff */
[----:B------:R-:W-:Y:S04]  /*0280*/  BSSY.RECONVERGENT B0, `(.L_x_4) ;  /* 0x000000c000007945 */ /* 0x000fe80003800200 */
[C---:B------:R-:W-:Y:S02]  /*0290*/  ISETP.NE.OR P2, PT, R0.reuse, 0x1, !P1 ;  /* 0x000000010000780c */ /* 0x040fe40004f45670 */
[----:B------:R-:W-:-:S11]  /*02a0*/  ISETP.NE.OR P0, PT, R0, 0x3, !P1 ;  /* 0x000000030000780c */ /* 0x000fd60004f05670 */
[----:B------:R-:W-:Y:S05]  /*02b0*/  @P2 BRA `(.L_x_5) ;  /* 0x0000000000202947 */ /* 0x000fea0003800000 */
[----:B------:R-:W3:Y:S02]  /*02c0*/  LDCU.64 UR8, c[0x0][0x348] ;  /* 0x00006900ff0877ac */ /* 0x000ee40008000a00 */
[----:B---3--:R-:W-:Y:S02]  /*02d0*/  UIADD3 UR12, UP1, UPT, UR8, 0x80, URZ ;  /* 0x00000080080c7890 */ /* 0x008fe4000ff3e0ff */
[----:B------:R-:W-:Y:S02]  /*02e0*/  UIADD3 UR8, UP0, UPT, UR8, 0x180, URZ ;  /* 0x0000018008087890 */ /* 0x000fe4000ff1e0ff */
[----:B------:R-:W-:Y:S02]  /*02f0*/  UIADD3.X UR13, UPT, UPT, URZ, UR9, URZ, UP1, !UPT ;  /* 0x00000009ff0d7290 */ /* 0x000fe40008ffe4ff */
[----:B------:R-:W-:-:S07]  /*0300*/  UIADD3.X UR9, UPT, UPT, URZ, UR9, URZ, UP0, !UPT ;  /* 0x00000009ff097290 */ /* 0x000fce00087fe4ff */
[----:B------:R3:W-:Y:S02]  /*0310*/  UTMACCTL.PF [UR12] ;  /* 0x000000000c0079b9 */ /* 0x0007e40008040000 */
[----:B------:R3:W-:Y:S02]  /*0320*/  UTMACCTL.PF [UR8] ;  /* 0x00000000080079b9 */ /* 0x0007e40008040000 */
[----:B---3--:R-:W-:Y:S01]  /*0330*/  NOP ;  /* 0x0000000000007918 */ /* 0x008fe20000000000 */
.L_x_5:
[----:B------:R-:W-:Y:S05]  /*0340*/  BSYNC.RECONVERGENT B0 ;  /* 0x0000000000007941 */ /* 0x000fea0003800200 */
.L_x_4:
[----:B------:R-:W-:Y:S04]  /*0350*/  BSSY.RECONVERGENT B0, `(.L_x_6) ;  /* 0x000000a000007945 */ /* 0x000fe80003800200 */
        /* <DEDUP_REMOVED lines=9> */
.L_x_7:
[----:B------:R-:W-:Y:S05]  /*03f0*/  BSYNC.RECONVERGENT B0 ;  /* 0x0000000000007941 */ /* 0x000fea0003800200 */
.L_x_6:
[----:B------:R-:W3:Y:S01]  /*0400*/  LDCU.64 UR8, c[0x0][0x888] ;  /* 0x00011100ff0877ac */ /* 0x000ee20008000a00 */
[----:B------:R-:W-:Y:S02]  /*0410*/  UISETP.EQ.U32.AND UP1, UPT, UR6, URZ, UPT ;  /* 0x000000ff0600728c */ /* 0x000fe4000bf22070 */
[----:B------:R-:W-:Y:S02]  /*0420*/  UPLOP3.LUT UP5, UPT, UPT, UPT, UPT, 0x80, 0x8 ;  /* 0x000000000008789c */ /* 0x000fe40003faf070 */
[----:B---3--:R-:W-:-:S04]  /*0430*/  UISETP.NE.U32.AND UP0, UPT, UR8, URZ, UPT ;  /* 0x000000ff0800728c */ /* 0x008fc8000bf05070 */
[----:B------:R-:W-:-:S04]  /*0440*/  UISETP.NE.AND.EX UP0, UPT, UR9, URZ, UPT, UP0 ;  /* 0x000000ff0900728c */ /* 0x000fc8000bf05300 */
[----:B------:R-:W-:-:S04]  /*0450*/  UISETP.EQ.OR.EX UP2, UPT, UR7, URZ, !UP0, UP1 ;  /* 0x000000ff0700728c */ /* 0x000fc8000c742710 */
[----:B------:R-:W-:-:S05]  /*0460*/  UP2UR UR50, UPR, URZ, 0x4 ;  /* 0x00000004ff327883 */ /* 0x000fca0008000000 */
[----:B------:R-:W-:Y:S07]  /*0470*/  BRA.U !UP2, `(.L_x_8) ;  /* 0x000000010a207547 */ /* 0x000fee000b800000 */
[----:B-----5:R-:W-:Y:S01]  /*0480*/  R2UR UR8, R82 ;  /* 0x00000000520872ca */ /* 0x020fe200000e0000 */
[----:B------:R-:W-:Y:S02]  /*0490*/  UISETP.NE.U32.AND UP2, UPT, UR6, URZ, UPT ;  /* 0x000000ff0600728c */ /* 0x000fe4000bf45070 */
[----:B------:R-:W-:Y:S02]  /*04a0*/  USEL UR6, URZ, 0xffffffff, UP0 ;  /* 0xffffffffff067887 */ /* 0x000fe40008000000 */
[----:B------:R-:W-:-:S08]  /*04b0*/  UISETP.NE.AND.EX UP2, UPT, UR7, URZ, UPT, UP2 ;  /* 0x000000ff0700728c */ /* 0x000fd0000bf45320 */
[----:B------:R-:W-:-:S04]  /*04c0*/  UISETP.NE.AND UP1, UPT, UR8, URZ, UPT ;  /* 0x000000ff0800728c */ /* 0x000fc8000bf25270 */
[----:B------:R-:W-:-:S04]  /*04d0*/  @!UP2 USEL UR6, URZ, 0xffffffff, UP1 ;  /* 0xffffffffff06a887 */ /* 0x000fc80008800000 */
[----:B------:R-:W-:-:S04]  /*04e0*/  ULOP3.LUT UR6, UR6, 0x1, URZ, 0xc0, !UPT ;  /* 0x0000000106067892 */ /* 0x000fc8000f8ec0ff */
[----:B------:R-:W-:-:S11]  /*04f0*/  UISETP.NE.U32.AND UP5, UPT, UR6, 0x1, UPT ;  /* 0x000000010600788c */ /* 0x000fd6000bfa5070 */
.L_x_8:
[----:B------:R-:W3:Y:S01]  /*0500*/  SHFL.IDX PT, R0, R156, RZ, 0x1f ;  /* 0x00001fff9c007589 */ /* 0x000ee200000e0000 */
[----:B------:R-:W-:-:S04]  /*0510*/  UISETP.NE.AND UP1, UPT, UR10, 0x2, UPT ;  /* 0x000000020a00788c */ /* 0x000fc8000bf25270 */
[----:B------:R-:W-:Y:S02]  /*0520*/  UISETP.EQ.AND UP2, UPT, UR5, URZ, !UP1 ;  /* 0x000000ff0500728c */ /* 0x000fe4000cf42270 */
[----:B------:R-:W-:-:S04]  /*0530*/  USEL UR7, URZ, 0x1, UP1 ;  /* 0x00000001ff077887 */ /* 0x000fc80008800000 */
[----:B------:R-:W-:Y:S02]  /*0540*/  PLOP3.LUT P5, PT, P1, PT, UP2, 0x80, 0x8 ;  /* 0x000000000008781c */ /* 0x000fe40000faf028 */
[----:B---3--:R-:W-:-:S13]  /*0550*/  ISETP.NE.AND P0, PT, R0, RZ, PT ;  /* 0x000000ff0000720c */ /* 0x008fda0003f05270 */
[----:B------:R-:W-:Y:S05]  /*0560*/  @P0 BRA `(.L_x_9) ;  /* 0x00000000004c0947 */ /* 0x000fea0003800000 */
[----:B------:R-:W-:Y:S01]  /*0570*/  UMOV UR8, 0x400 ;  /* 0x0000040000087882 */ /* 0x000fe20000000000 */
[----:B------:R-:W-:Y:S01]  /*0580*/  UMOV UR6, 0x1 ;  /* 0x0000000100067882 */ /* 0x000fe20000000000 */
[----:B------:R-:W-:Y:S02]  /*0590*/  ULEA UR8, UR37, UR8, 0x18 ;  /* 0x0000000825087291 */ /* 0x000fe4000f8ec0ff */
[----:B------:R-:W-:-:S04]  /*05a0*/  UIADD3 UR12, UPT, UPT, -UR6, 0x100000, URZ ;  /* 0x00100000060c7890 */ /* 0x000fc8000fffe1ff */
[----:B------:R-:W-:Y:S02]  /*05b0*/  USHF.L.U32 UR13, UR12, 0xb, URZ ;  /* 0x0000000b0c0d7899 */ /* 0x000fe400080006ff */
[----:B------:R-:W-:Y:S01]  /*05c0*/  USHF.L.U32 UR12, UR12, 0x1, URZ ;  /* 0x000000010c0c7899 */ /* 0x000fe200080006ff */
[----:B------:R-:W-:Y:S01]  /*05d0*/  ELECT P0, URZ, PT ;  /* 0x0000000000ff782f */ /* 0x000fe20003800000 */
[----:B------:R-:W3:Y:S10]  /*05e0*/  FENCE.VIEW.ASYNC.S ;  /* 0x00000000000073c6 */ /* 0x000ef40000000000 */
[----:B---3--:R3:W4:Y:S01]  /*05f0*/  SYNCS.EXCH.64 URZ, [UR8], UR12 ;  /* 0x0000000c08ff75b2 */ /* 0x0087220008000100 */
[----:B------:R3:W1:Y:S01]  /*0600*/  SYNCS.EXCH.64 URZ, [UR8+0x28], UR12 ;  /* 0x0000280c08ff75b2 */ /* 0x0006620008000100 */
        /* <DEDUP_REMOVED lines=8> */
[----:B------:R-:W-:Y:S01]  /*0690*/  NOP ;  /* 0x0000000000007918 */ /* 0x000fe20000000000 */
.L_x_9:
[----:B------:R-:W2:Y:S01]  /*06a0*/  SHFL.IDX PT, R0, R156, RZ, 0x1f ;  /* 0x00001fff9c007589 */ /* 0x000ea200000e0000 */
[----:B------:R-:W-:Y:S01]  /*06b0*/  NOP ;  /* 0x0000000000007918 */ /* 0x000fe20000000000 */
[----:B--2---:R-:W-:-:S13]  /*06c0*/  ISETP.NE.AND P0, PT, R0, 0x1, PT ;  /* 0x000000010000780c */ /* 0x004fda0003f05270 */
[----:B------:R-:W-:Y:S05]  /*06d0*/  @P0 BRA `(.L_x_10) ;  /* 0x0000000000440947 */ /* 0x000fea0003800000 */
[----:B------:R-:W-:Y:S01]  /*06e0*/  UMOV UR9, 0x400 ;  /* 0x0000040000097882 */ /* 0x000fe20000000000 */
[----:B---3--:R-:W-:Y:S01]  /*06f0*/  UMOV UR8, 0x20 ;  /* 0x0000002000087882 */ /* 0x008fe20000000000 */
[----:B------:R-:W-:Y:S01]  /*0700*/  UMOV UR6, 0x80 ;  /* 0x0000008000067882 */ /* 0x000fe20000000000 */
[----:B------:R-:W-:Y:S02]  /*0710*/  ULEA UR9, UR37, UR9, 0x18 ;  /* 0x0000000925097291 */ /* 0x000fe4000f8ec0ff */
[----:B------:R-:W-:-:S04]  /*0720*/  UIADD3 UR12, UPT, UPT, -UR8, 0x100000, URZ ;  /* 0x00100000080c7890 */ /* 0x000fc8000fffe1ff */
[----:B------:R-:W-:Y:S02]  /*0730*/  USHF.L.U32 UR13, UR12, 0xb, URZ ;  /* 0x0000000b0c0d7899 */ /* 0x000fe400080006ff */
[----:B------:R-:W-:Y:S02]  /*0740*/  USHF.L.U32 UR12, UR12, 0x1, URZ ;  /* 0x000000010c0c7899 */ /* 0x000fe400080006ff */
[----:B------:R-:W-:-:S04]  /*0750*/  UIADD3 UR14, UPT, UPT, -UR6, 0x100000, URZ ;  /* 0x00100000060e7890 */ /* 0x000fc8000fffe1ff */
[----:B------:R-:W-:Y:S02]  /*0760*/  USHF.L.U32 UR15, UR14, 0xb, URZ ;  /* 0x0000000b0e0f7899 */ /* 0x000fe400080006ff */
[----:B------:R-:W-:Y:S01]  /*0770*/  USHF.L.U32 UR14, UR14, 0x1, URZ ;  /* 0x000000010e0e7899 */ /* 0x000fe200080006ff */
[----:B------:R-:W-:Y:S01]  /*0780*/  ELECT P0, URZ, PT ;  /* 0x0000000000ff782f */ /* 0x000fe20003800000 */
[----:B------:R-:W2:Y:S02]  /*0790*/  FENCE.VIEW.ASYNC.S ;  /* 0x00000000000073c6 */ /* 0x000ea40000000000 */
[----:B--2---:R2:W3:Y:S08]  /*07a0*/  SYNCS.EXCH.64 URZ, [UR9+0x50], UR12 ;  /* 0x0000500c09ff75b2 */ /* 0x0044f00008000100 */
[----:B------:R2:W1:Y:S01]  /*07b0*/  SYNCS.EXCH.64 URZ, [UR9+0x60], UR14 ;  /* 0x0000600e09ff75b2 */ /* 0x0004620008000100 */
[----:B------:R2:W1:Y:S01]  /*07c0*/  SYNCS.EXCH.64 URZ, [UR9+0x58], UR12 ;  /* 0x0000580c09ff75b2 */ /* 0x0004620008000100 */
[----:B------:R2:W1:Y:S01]  /*07d0*/  SYNCS.EXCH.64 URZ, [UR9+0x68], UR14 ;  /* 0x0000680e09ff75b2 */ /* 0x0004620008000100 */
[----:B------:R-:W-:Y:S01]  /*07e0*/  NOP ;  /* 0x0000000000007918 */ /* 0x000fe20000000000 */
.L_x_10:
[----:B------:R-:W4:Y:S01]  /*07f0*/  SHFL.IDX PT, R0, R156, RZ, 0x1f ;  /* 0x00001fff9c007589 */ /* 0x000f2200000e0000 */
[----:B------:R-:W-:Y:S01]  /*0800*/  NOP ;  /* 0x0000000000007918 */ /* 0x000fe20000000000 */
[----:B----4-:R-:W-:-:S13]  /*0810*/  ISETP.NE.AND P0, PT, R0, 0x3, PT ;  /* 0x000000030000780c */ /* 0x010fda0003f05270 */
[----:B------:R-:W-:Y:S05]  /*0820*/  @P0 BRA `(.L_x_11) ;  /* 0x00000000002c0947 */ /* 0x000fea0003800000 */
[----:B---3--:R-:W-:Y:S01]  /*0830*/  UMOV UR8, 0x400 ;  /* 0x0000040000087882 */ /* 0x008fe20000000000 */
[----:B------:R-:W-:Y:S01]  /*0840*/  UMOV UR6, 0x20 ;  /* 0x0000002000067882 */ /* 0x000fe20000000000 */
[----:B------:R-:W-:Y:S02]  /*0850*/  ULEA UR8, UR37, UR8, 0x18 ;  /* 0x0000000825087291 */ /* 0x000fe4000f8ec0ff */
[----:B--2---:R-:W-:-:S04]  /*0860*/  UIADD3 UR12, UPT, UPT, -UR6, 0x100000, URZ ;  /* 0x00100000060c7890 */ /* 0x004fc8000fffe1ff */
[----:B------:R-:W-:Y:S02]  /*0870*/  USHF.L.U32 UR13, UR12, 0xb, URZ ;  /* 0x0000000b0c0d7899 */ /* 0x000fe400080006ff */
[----:B------:R-:W-:Y:S01]  /*0880*/  USHF.L.U32 UR12, UR12, 0x1, URZ ;  /* 0x000000010c0c7899 */ /* 0x000fe200080006ff */
[----:B------:R-:W-:Y:S01]  /*0890*/  ELECT P0, URZ, PT ;  /* 0x0000000000ff782f */ /* 0x000fe20003800000 */
[----:B------:R-:W2:Y:S10]  /*08a0*/  FENCE.VIEW.ASYNC.S ;  /* 0x00000000000073c6 */ /* 0x000eb40000000000 */
[----:B--2---:R4:W2:Y:S01]  /*08b0*/  SYNCS.EXCH.64 URZ, [UR8+0x70], UR12 ;  /* 0x0000700c08ff75b2 */ /* 0x0048a20008000100 */
[----:B------:R4:W3:Y:S02]  /*08c0*/  SYNCS.EXCH.64 URZ, [UR8+0x78], UR12 ;  /* 0x0000780c08ff75b2 */ /* 0x0008e40008000100 */
[----:B----4-:R-:W-:Y:S01]  /*08d0*/  NOP ;  /* 0x0000000000007918 */ /* 0x010fe20000000000 */
.L_x_11:
[----:B------:R-:W4:Y:S01]  /*08e0*/  SHFL.IDX PT, R0, R156, RZ, 0x1f ;  /* 0x00001fff9c007589 */ /* 0x000f2200000e0000 */
[----:B------:R-:W-:Y:S01]  /*08f0*/  NOP ;  /* 0x0000000000007918 */ /* 0x000fe20000000000 */
[----:B----4-:R-:W-:-:S13]  /*0900*/  ISETP.NE.AND P0, PT, R0, 0x4, PT ;  /* 0x000000040000780c */ /* 0x010fda0003f05270 */
[----:B------:R-:W-:Y:S05]  /*0910*/  @P0 BRA `(.L_x_12) ;  /* 0x0000000000480947 */ /* 0x000fea0003800000 */
[----:B--2---:R-:W-:Y:S01]  /*0920*/  UMOV UR9, 0x1e0 ;  /* 0x000001e000097882 */ /* 0x004fe20000000000 */
[----:B---3--:R-:W-:Y:S01]  /*0930*/  UMOV UR8, 0x400 ;  /* 0x0000040000087882 */ /* 0x008fe20000000000 */
[----:B------:R-:W-:Y:S01]  /*0940*/  USEL UR9, UR9, 0x1a0, UP5 ;  /* 0x000001a009097887 */ /* 0x000fe2000a800000 */
        /* <DEDUP_REMOVED lines=10> */
[----:B--2---:R4:W2:Y:S08]  /*09f0*/  SYNCS.EXCH.64 URZ, [UR8+0x80], UR12 ;  /* 0x0000800c08ff75b2 */ /* 0x0048b00008000100 */
[----:B------:R4:W3:Y:S01]  /*0a00*/  SYNCS.EXCH.64 URZ, [UR8+0x90], UR14 ;  /* 0x0000900e08ff75b2 */ /* 0x0008e20008000100 */
[----:B------:R4:W1:Y:S01]  /*0a10*/  SYNCS.EXCH.64 URZ, [UR8+0x88], UR12 ;  /* 0x0000880c08ff75b2 */ /* 0x0008620008000100 */
[----:B------:R4:W1:Y:S02]  /*0a20*/  SYNCS.EXCH.64 URZ, [UR8+0x98], UR14 ;  /* 0x0000980e08ff75b2 */ /* 0x0008640008000100 */
[----:B----4-:R-:W-:Y:S01]  /*0a30*/  NOP ;  /* 0x0000000000007918 */ /* 0x010fe20000000000 */
.L_x_12:
[----:B------:R-:W4:Y:S01]  /*0a40*/  SHFL.IDX PT, R0, R156, RZ, 0x1f ;  /* 0x00001fff9c007589 */ /* 0x000f2200000e0000 */
[----:B------:R-:W-:Y:S01]  /*0a50*/  NOP ;  /* 0x0000000000007918 */ /* 0x000fe20000000000 */
[----:B----4-:R-:W-:-:S13]  /*0a60*/  ISETP.NE.AND P0, PT, R0, 0x5, PT ;  /* 0x000000050000780c */ /* 0x010fda0003f05270 */
[----:B------:R-:W-:Y:S05]  /*0a70*/  @P0 BRA `(.L_x_13) ;  /* 0x0000000000540947 */ /* 0x000fea0003800000 */
[----:B--2---:R-:W-:Y:S01]  /*0a80*/  UMOV UR9, 0x400 ;  /* 0x0000040000097882 */ /* 0x004fe20000000000 */
        /* <DEDUP_REMOVED lines=14> */
[----:B------:R4:W1:Y:S01]  /*0b70*/  SYNCS.EXCH.64 URZ, [UR9+0xc8], UR14 ;  /* 0x0000c80e09ff75b2 */ /* 0x0008620008000100 */
[----:B------:R4:W1:Y:S01]  /*0b80*/  SYNCS.EXCH.64 URZ, [UR9+0xb0], UR12 ;  /* 0x0000b00c09ff75b2 */ /* 0x0008620008000100 */
[----:B------:R4:W1:Y:S01]  /*0b90*/  SYNCS.EXCH.64 URZ, [UR9+0xd0], UR14 ;  /* 0x0000d00e09ff75b2 */ /* 0x0008620008000100 */
[----:B------:R4:W1:Y:S01]  /*0ba0*/  SYNCS.EXCH.64 URZ, [UR9+0xb8], UR12 ;  /* 0x0000b80c09ff75b2 */ /* 0x0008620008000100 */
[----:B------:R4:W1:Y:S02]  /*0bb0*/  SYNCS.EXCH.64 URZ, [UR9+0xd8], UR14 ;  /* 0x0000d80e09ff75b2 */ /* 0x0008640008000100 */
[----:B----4-:R-:W-:Y:S01]  /*0bc0*/  NOP ;  /* 0x0000000000007918 */ /* 0x010fe20000000000 */
.L_x_13:
[----:B------:R-:W4:Y:S01]  /*0bd0*/  SHFL.IDX PT, R0, R156, RZ, 0x1f ;  /* 0x00001fff9c007589 */ /* 0x000f2200000e0000 */
[----:B------:R-:W-:Y:S01]  /*0be0*/  ISETP.NE.OR P1, PT, RZ, UR10, !P1 ;  /* 0x0000000aff007c0c */ /* 0x000fe2000cf25670 */
        /* <DEDUP_REMOVED lines=12> */
[----:B------:R4:W3:Y:S01]  /*0cb0*/  SYNCS.EXCH.64 URZ, [UR8+0xf0], UR12 ;  /* 0x0000f00c08ff75b2 */ /* 0x0008e20008000100 */
[----:B------:R4:W1:Y:S01]  /*0cc0*/  SYNCS.EXCH.64 URZ, [UR8+0xe8], UR12 ;  /* 0x0000e80c08ff75b2 */ /* 0x0008620008000100 */
[----:B------:R4:W1:Y:S02]  /*0cd0*/  SYNCS.EXCH.64 URZ, [UR8+0xf8], UR12 ;  /* 0x0000f80c08ff75b2 */ /* 0x0008640008000100 */
[----:B----4-:R-:W-:Y:S01]  /*0ce0*/  NOP ;  /* 0x0000000000007918 */ /* 0x010fe20000000000 */
.L_x_14:
[----:B------:R-:W-:Y:S01]  /*0cf0*/  VOTEU.ALL UP1, P1 ;  /* 0x0000000000ff7886 */ /* 0x000fe20000820000 */
[----:B---3--:R-:W3:Y:S01]  /*0d00*/  LDCU UR8, c[0x0][0x36c] ;  /* 0x00006d80ff0877ac */ /* 0x008ee20008000800 */
[----:B------:R-:W-:Y:S01]  /*0d10*/  NOP ;  /* 0x0000000000007918 */ /* 0x000fe20000000000 */
[----:B------:R-:W-:Y:S01]  /*0d20*/  LOP3.LUT R10, R169, 0x1f, RZ, 0xc0, !PT ;  /* 0x0000001fa90a7812 */ /* 0x000fe200078ec0ff */
[----:B--2---:R-:W-:Y:S01]  /*0d30*/  UMOV UR12, 0x20 ;  /* 0x00000020000c7882 */ /* 0x004fe20000000000 */
[----:B------:R-:W-:Y:S01]  /*0d40*/  @!UP1 UMOV UR6, 0x400 ;  /* 0x0000040000069882 */ /* 0x000fe20000000000 */
[----:B------:R-:W-:-:S04]  /*0d50*/  @!UP1 UIADD3 UR12, UPT, UPT, -UR12, 0x100000, URZ ;  /* 0x001000000c0c9890 */ /* 0x000fc8000fffe1ff */
[----:B------:R-:W-:Y:S02]  /*0d60*/  @!UP1 USHF.L.U32 UR13, UR12, 0xb, URZ ;  /* 0x0000000b0c0d9899 */ /* 0x000fe400080006ff */
[----:B------:R-:W-:Y:S02]  /*0d70*/  @!UP1 USHF.L.U32 UR12, UR12, 0x1, URZ ;  /* 0x000000010c0c9899 */ /* 0x000fe400080006ff */
[----:B------:R-:W-:Y:S01]  /*0d80*/  @!UP1 ULEA UR6, UR37, UR6, 0x18 ;  /* 0x0000000625069291 */ /* 0x000fe2000f8ec0ff */
[----:B------:R-:W-:Y:S01]  /*0d90*/  VOTEU.ALL UP1, P1 ;  /* 0x0000000000ff7886 */ /* 0x000fe20000820000 */
[----:B------:R-:W-:Y:S01]  /*0da0*/  UISETP.NE.AND UP4, UPT, UR10, URZ, UPT ;  /* 0x000000ff0a00728c */ /* 0x000fe2000bf85270 */
[----:B------:R-:W2:Y:S09]  /*0db0*/  FENCE.VIEW.ASYNC.S ;  /* 0x00000000000073c6 */ /* 0x000eb20000000000 */
[----:B--2---:R2:W4:Y:S01]  /*0dc0*/  @!UP1 SYNCS.EXCH.64 URZ, [UR6+0x100], UR12 ;  /* 0x0001000c06ff95b2 */ /* 0x0045220008000100 */
[----:B---3--:R-:W-:-:S09]  /*0dd0*/  UISETP.EQ.U32.AND UP1, UPT, UR8, 0x1, UPT ;  /* 0x000000010800788c */ /* 0x008fd2000bf22070 */
[----:B------:R-:W-:Y:S05]  /*0de0*/  BRA.U !UP1, `(.L_x_15) ;  /* 0x0000000109087547 */ /* 0x000fea000b800000 */
[----:B-1--4-:R-:W-:Y:S01]  /*0df0*/  UCGABAR_ARV ;  /* 0x00000000000079c7 */ /* 0x012fe20008000000 */
[----:B------:R-:W-:Y:S05]  /*0e00*/  BRA `(.L_x_16) ;  /* 0x0000000000047947 */ /* 0x000fea0003800000 */
.L_x_15:
[----:B-1--4-:R-:W-:Y:S01]  /*0e10*/  NOP ;  /* 0x0000000000007918 */ /* 0x012fe20000000000 */
.L_x_16:
[----:B------:R-:W1:Y:S01]  /*0e20*/  S2R R11, SR_CTAID.X ;  /* 0x00000000000b7919 */ /* 0x000e620000002500 */
[----:B------:R-:W-:-:S05]  /*0e30*/  CS2R.32 R154, SR_CgaSize ;  /* 0x00000000009a7805 */ /* 0x000fca0000008a00 */
[----:B------:R-:W-:-:S05]  /*0e40*/  IMAD R154, R154, -0xa0, RZ ;  /* 0xffffff609a9a7824 */ /* 0x000fca00078e02ff */
[----:B------:R-:W-:-:S14]  /*0e50*/  R2UR UR8, R154 ;  /* 0x000000009a0872ca */ /* 0x000fdc00000e0000 */
[----:B------:R-:W3:Y:S01]  /*0e60*/  LDCU UR8, c[0x0][UR8+0x2b0] ;  /* 0x00005600080877ac */ /* 0x000ee20008000800 */
[----:B------:R-:W-:-:S05]  /*0e70*/  CS2R.32 R0, SR_CgaSize ;  /* 0x0000000000007805 */ /* 0x000fca0000008a00 */
[----:B------:R-:W-:-:S06]  /*0e80*/  IMAD R0, R0, -0xa0, RZ ;  /* 0xffffff6000007824 */ /* 0x000fcc00078e02ff */
[----:B------:R-:W4:Y:S01]  /*0e90*/  LDC R0, c[0x0][R0+0x2a0] ;  /* 0x0000a80000007b82 */ /* 0x000f220000000800 */
[----:B------:R-:W-:Y:S01]  /*0ea0*/  PRMT R8, RZ, 0x7610, R8 ;  /* 0x00007610ff087816 */ /* 0x000fe20000000008 */
[----:B------:R-:W3:Y:S01]  /*0eb0*/  S2R R20, SR_CTAID.Y ;  /* 0x0000000000147919 */ /* 0x000ee20000002600 */
[----:B------:R-:W-:-:S05]  /*0ec0*/  CS2R.32 R154, SR_CgaSize ;  /* 0x00000000009a7805 */ /* 0x000fca0000008a00 */
[----:B------:R-:W-:-:S05]  /*0ed0*/  IMAD R154, R154, -0xa0, RZ ;  /* 0xffffff609a9a7824 */ /* 0x000fca00078e02ff */
[----:B--2---:R-:W-:-:S14]  /*0ee0*/  R2UR UR6, R154 ;  /* 0x000000009a0672ca */ /* 0x004fdc00000e0000 */
[----:B------:R-:W2:Y:S01]  /*0ef0*/  LDCU UR6, c[0x0][UR6+0x2b4] ;  /* 0x00005680060677ac */ /* 0x000ea20008000800 */
[----:B------:R-:W-:Y:S01]  /*0f00*/  UISETP.NE.AND UP2, UPT, UR10, 0x2, UPT ;  /* 0x000000020a00788c */ /* 0x000fe2000bf45270 */
[----:B------:R-:W3:Y:S01]  /*0f10*/  LDC R9, c[0x0][0xb24] ;  /* 0x0002c900ff097b82 */ /* 0x000ee20000000800 */
[----:B------:R-:W-:-:S05]  /*0f20*/  CS2R.32 R152, SR_CgaSize ;  /* 0x0000000000987805 */ /* 0x000fca0000008a00 */
[----:B------:R-:W-:-:S06]  /*0f30*/  IMAD R152, R152, -0xa0, RZ ;  /* 0xffffff6098987824 */ /* 0x000fcc00078e02ff */
[----:B------:R-:W4:Y:S08]  /*0f40*/  LDC R152, c[0x0][R152+0x2a4] ;  /* 0x0000a90098987b82 */ /* 0x000f300000000800 */
[----:B------:R-:W4:Y:S01]  /*0f50*/  LDC R72, c[0x0][0xb24] ;  /* 0x0002c900ff487b82 */ /* 0x000f220000000800 */
[----:B-1----:R-:W-:Y:S01]  /*0f60*/  I2FP.F32.U32 R4, R11 ;  /* 0x0000000b00047245 */ /* 0x002fe20000201000 */
[----:B------:R-:W-:-:S06]  /*0f70*/  IMAD.MOV.U32 R21, RZ, RZ, R11 ;  /* 0x000000ffff157224 */ /* 0x000fcc00078e000b */
[----:B------:R-:W1:Y:S01]  /*0f80*/  S2UR UR36, SR_CTAID.Z ;  /* 0x00000000002479c3 */ /* 0x000e620000002700 */
[----:B---3--:R-:W-:Y:S02]  /*0f90*/  ISETP.GE.AND P0, PT, R9, 0x1, PT ;  /* 0x000000010900780c */ /* 0x008fe40003f06270 */
[----:B------:R-:W-:Y:S01]  /*0fa0*/  I2FP.F32.U32 R2, R20 ;  /* 0x0000001400027245 */ /* 0x000fe20000201000 */
[----:B------:R-:W-:-:S04]  /*0fb0*/  FMUL R4, R4, UR8 ;  /* 0x0000000804047c20 */ /* 0x000fc80008400000 */
[----:B--2---:R-:W-:Y:S01]  /*0fc0*/  FMUL R2, R2, UR6 ;  /* 0x0000000602027c20 */ /* 0x004fe20008400000 */
[----:B------:R-:W2:Y:S01]  /*0fd0*/  F2I.U32.TRUNC.NTZ R154, R4 ;  /* 0x00000004009a7305 */ /* 0x000ea2000020f000 */
[----:B------:R-:W3:Y:S07]  /*0fe0*/  LDCU UR6, c[0x0][0xb30] ;  /* 0x00016600ff0677ac */ /* 0x000eee0008000800 */
[----:B------:R-:W1:Y:S01]  /*0ff0*/  F2I.U32.TRUNC.NTZ R3, R2 ;  /* 0x0000000200037305 */ /* 0x000e62000020f000 */
[----:B--2---:R-:W-:-:S04]  /*1000*/  IMAD.MOV R154, RZ, RZ, -R154 ;  /* 0x000000ffff9a7224 */ /* 0x004fc800078e0a9a */
[----:B----4-:R-:W-:Y:S01]  /*1010*/  IMAD R154, R0, R154, R11 ;  /* 0x0000009a009a7224 */ /* 0x010fe200078e020b */
[----:B------:R-:W-:Y:S01]  /*1020*/  PRMT R0, RZ, 0x7610, R0 ;  /* 0x00007610ff007816 */ /* 0x000fe20000000000 */
[----:B---3--:R-:W-:Y:S01]  /*1030*/  UISETP.NE.AND UP3, UPT, UR6, 0x1, UPT ;  /* 0x000000010600788c */ /* 0x008fe2000bf65270 */
[----:B-1----:R-:W-:-:S05]  /*1040*/  IADD3 R3, PT, PT, -R3, RZ, RZ ;  /* 0x000000ff03037210 */ /* 0x002fca0007ffe1ff */
[----:B------:R-:W-:Y:S01]  /*1050*/  IMAD R152, R152, R3, R20 ;  /* 0x0000000398987224 */ /* 0x000fe200078e0214 */
[----:B------:R-:W-:Y:S06]  /*1060*/  BRA.U UP4, `(.L_x_17) ;  /* 0x0000000104247547 */ /* 0x000fec000b800000 */
[----:B------:R-:W-:Y:S01]  /*1070*/  ISETP.NE.AND P1, PT, R152, RZ, PT ;  /* 0x000000ff9800720c */ /* 0x000fe20003f25270 */
[----:B------:R-:W-:Y:S01]  /*1080*/  IMAD.MOV.U32 R0, RZ, RZ, 0x3 ;  /* 0x00000003ff007424 */ /* 0x000fe200078e00ff */
[C---:B------:R-:W-:Y:S02]  /*1090*/  LOP3.LUT R3, R154.reuse, 0xfffffffe, RZ, 0xc0, !PT ;  /* 0xfffffffe9a037812 */ /* 0x040fe400078ec0ff */
[----:B------:R-:W-:Y:S02]  /*10a0*/  ISETP.LT.U32.OR P1, PT, R154, 0x2, !P1 ;  /* 0x000000029a00780c */ /* 0x000fe40004f21470 */
[----:B------:R-:W-:Y:S02]  /*10b0*/  SHF.L.U32 R0, R0, R3, RZ ;  /* 0x0000000300007219 */ /* 0x000fe400000006ff */
[----:B------:R-:W-:Y:S02]  /*10c0*/  SEL R5, RZ, 0x1, !P1 ;  /* 0x00000001ff057807 */ /* 0x000fe40004800000 */
[----:B------:R-:W-:-:S05]  /*10d0*/  SEL R2, RZ, 0x2, !P1 ;  /* 0x00000002ff027807 */ /* 0x000fca0004800000 */
[----:B------:R-:W-:-:S05]  /*10e0*/  IMAD.IADD R2, R5, 0x1, R2 ;  /* 0x0000000105027824 */ /* 0x000fca00078e0202 */
[----:B------:R-:W-:Y:S02]  /*10f0*/  PRMT R8, R2, 0x7610, R8 ;  /* 0x0000761002087816 */ /* 0x000fe40000000008 */
.L_x_17:
[----:B------:R-:W-:Y:S05]  /*1100*/  @!P0 BRA `(.L_x_18) ;  /* 0x0000000000b88947 */ /* 0x000fea0003800000 */
[----:B------:R-:W1:Y:S01]  /*1110*/  LDC.64 R4, c[0x0][0xb18] ;  /* 0x0002c600ff047b82 */ /* 0x000e620000000a00 */
[----:B------:R-:W-:-:S07]  /*1120*/  ISETP.NE.AND P0, PT, R9, 0x1, PT ;  /* 0x000000010900780c */ /* 0x000fce0003f05270 */
[----:B------:R-:W2:Y:S08]  /*1130*/  LDC R14, c[0x0][0xb0c] ;  /* 0x0002c300ff0e7b82 */ /* 0x000eb00000000800 */
[----:B------:R-:W3:Y:S08]  /*1140*/  LDC R13, c[0x0][0x370] ;  /* 0x0000dc00ff0d7b82 */ /* 0x000ef00000000800 */
[----:B------:R-:W4:Y:S01]  /*1150*/  LDC R16, c[0x0][0x374] ;  /* 0x0000dd00ff107b82 */ /* 0x000f220000000800 */
[----:B-1----:R-:W-:-:S07]  /*1160*/  ISETP.NE.AND P1, PT, R4, 0x1, PT ;  /* 0x000000010400780c */ /* 0x002fce0003f25270 */
[----:B------:R-:W3:Y:S01]  /*1170*/  LDC.64 R6, c[0x0][0xb10] ;  /* 0x0002c400ff067b82 */ /* 0x000ee20000000a00 */
[----:B--2---:R-:W-:-:S07]  /*1180*/  ISETP.NE.AND P2, PT, R14, 0x1, PT ;  /* 0x000000010e00780c */ /* 0x004fce0003f45270 */
[----:B------:R-:W1:Y:S08]  /*1190*/  LDC R12, c[0x0][0xb20] ;  /* 0x0002c800ff0c7b82 */ /* 0x000e700000000800 */
[----:B------:R-:W2:Y:S01]  /*11a0*/  LDC.64 R2, c[0x0][0xb28] ;  /* 0x0002ca00ff027b82 */ /* 0x000ea20000000a00 */
[----:B----4-:R-:W-:-:S04]  /*11b0*/  IMAD.HI.U32 R15, R16, R5, RZ ;  /* 0x00000005100f7227 */ /* 0x010fc800078e00ff */
[----:B------:R-:W-:-:S04]  /*11c0*/  IMAD.HI.U32 R5, R20, R5, RZ ;  /* 0x0000000514057227 */ /* 0x000fc800078e00ff */
[----:B---3--:R-:W-:-:S04]  /*11d0*/  IMAD.HI.U32 R18, R13, R6, RZ ;  /* 0x000000060d127227 */ /* 0x008fc800078e00ff */
[C---:B------:R-:W-:Y:S01]  /*11e0*/  IMAD.HI.U32 R22, R11.reuse, R6, RZ ;  /* 0x000000060b167227 */ /* 0x040fe200078e00ff */
[-C--:B------:R-:W-:Y:S02]  /*11f0*/  @P2 SHF.R.U32.HI R13, RZ, R7.reuse, R18 ;  /* 0x00000007ff0d2219 */ /* 0x080fe40000011612 */
[-C--:B-1----:R-:W-:Y:S02]  /*1200*/  @P1 SHF.R.U32.HI R16, RZ, R12.reuse, R15 ;  /* 0x0000000cff101219 */ /* 0x082fe4000001160f */
[----:B------:R-:W-:Y:S02]  /*1210*/  SHF.R.U32.HI R5, RZ, R12, R5 ;  /* 0x0000000cff057219 */ /* 0x000fe40000011605 */
[----:B------:R-:W-:Y:S02]  /*1220*/  SHF.R.U32.HI R22, RZ, R7, R22 ;  /* 0x00000007ff167219 */ /* 0x000fe40000011616 */
[----:B------:R-:W-:Y:S01]  /*1230*/  SEL R5, R20, R5, !P1 ;  /* 0x0000000514057207 */ /* 0x000fe20004800000 */
[----:B--2---:R-:W-:Y:S01]  /*1240*/  IMAD.HI.U32 R18, R16, R2, RZ ;  /* 0x0000000210127227 */ /* 0x004fe200078e00ff */
[----:B------:R-:W-:-:S02]  /*1250*/  SEL R21, R11, R22, !P2 ;  /* 0x000000160b157207 */ /* 0x000fc40005000000 */
[----:B------:R-:W-:Y:S01]  /*1260*/  IADD3 R7, PT, PT, -R5, RZ, RZ ;  /* 0x000000ff05077210 */ /* 0x000fe20007ffe1ff */
[----:B------:R-:W-:Y:S01]  /*1270*/  IMAD.HI.U32 R6, R13, R2, RZ ;  /* 0x000000020d067227 */ /* 0x000fe200078e00ff */
[----:B------:R-:W-:-:S03]  /*1280*/  @P0 SHF.R.U32.HI R16, RZ, R3, R18 ;  /* 0x00000003ff100219 */ /* 0x000fc60000011612 */
[----:B------:R-:W-:Y:S01]  /*1290*/  IMAD R7, R4, R7, R20 ;  /* 0x0000000704077224 */ /* 0x000fe200078e0214 */
[----:B------:R-:W-:Y:S01]  /*12a0*/  @P0 SHF.R.U32.HI R13, RZ, R3, R6 ;  /* 0x00000003ff0d0219 */ /* 0x000fe20000011606 */
[----:B------:R-:W-:-:S04]  /*12b0*/  IMAD R16, R16, R9, RZ ;  /* 0x0000000910107224 */ /* 0x000fc800078e02ff */
[----:B------:R-:W-:Y:S01]  /*12c0*/  IMAD R6, R13, R9, RZ ;  /* 0x000000090d067224 */ /* 0x000fe200078e02ff */
[----:B------:R-:W-:-:S04]  /*12d0*/  ISETP.GE.AND P1, PT, R5, R16, PT ;  /* 0x000000100500720c */ /* 0x000fc80003f26270 */
[----:B------:R-:W-:Y:S01]  /*12e0*/  ISETP.GE.OR P1, PT, R21, R6, P1 ;  /* 0x000000061500720c */ /* 0x000fe20000f26670 */
[----:B------:R-:W-:-:S05]  /*12f0*/  IMAD.HI.U32 R6, R5, R2, RZ ;  /* 0x0000000205067227 */ /* 0x000fca00078e00ff */
[----:B------:R-:W-:-:S04]  /*1300*/  SHF.R.U32.HI R6, RZ, R3, R6 ;  /* 0x00000003ff067219 */ /* 0x000fc80000011606 */
[----:B------:R-:W-:-:S03]  /*1310*/  SEL R6, R5, R6, !P0 ;  /* 0x0000000605067207 */ /* 0x000fc60004000000 */
[----:B------:R-:W-:Y:S01]  /*1320*/  @!P1 IMAD.HI.U32 R12, R21, R2, RZ ;  /* 0x00000002150c9227 */ /* 0x000fe200078e00ff */
[----:B------:R-:W-:-:S04]  /*1330*/  IADD3 R2, PT, PT, -R6, RZ, RZ ;  /* 0x000000ff06027210 */ /* 0x000fc80007ffe1ff */
[----:B------:R-:W-:Y:S01]  /*1340*/  @!P1 SHF.R.U32.HI R12, RZ, R3, R12 ;  /* 0x00000003ff0c9219 */ /* 0x000fe2000001160c */
[----:B------:R-:W-:-:S03]  /*1350*/  IMAD R2, R9, R2, R5 ;  /* 0x0000000209027224 */ /* 0x000fc600078e0205 */
[----:B------:R-:W-:-:S05]  /*1360*/  @!P1 SEL R3, R21, R12, !P0 ;  /* 0x0000000c15039207 */ /* 0x000fca0004000000 */
[--C-:B------:R-:W-:Y:S02]  /*1370*/  @!P1 IMAD.IADD R6, R6, 0x1, -R3.reuse ;  /* 0x0000000106069824 */ /* 0x100fe400078e0a03 */
[----:B------:R-:W-:Y:S01]  /*1380*/  @!P1 IMAD R3, R2, R13, R3 ;  /* 0x0000000d02039224 */ /* 0x000fe200078e0203 */
[----:B------:R-:W-:Y:S01]  /*1390*/  IADD3 R2, PT, PT, -R21, RZ, RZ ;  /* 0x000000ff15027210 */ /* 0x000fe20007ffe1ff */
[----:B------:R-:W-:Y:S02]  /*13a0*/  @!P1 IMAD R5, R6, R9, R21 ;  /* 0x0000000906059224 */ /* 0x000fe400078e0215 */
[----:B------:R-:W-:Y:S02]  /*13b0*/  @!P1 IMAD.MOV.U32 R21, RZ, RZ, R3 ;  /* 0x000000ffff159224 */ /* 0x000fe400078e0003 */
[----:B------:R-:W-:Y:S02]  /*13c0*/  IMAD R2, R14, R2, R11 ;  /* 0x000000020e027224 */ /* 0x000fe400078e020b */
[----:B------:R-:W-:-:S02]  /*13d0*/  IMAD R20, R5, R4, R7 ;  /* 0x0000000405147224 */ /* 0x000fc400078e0207 */
[----:B------:R-:W-:Y:S02]  /*13e0*/  IMAD R21, R21, R14, R2 ;  /* 0x0000000e15157224 */ /* 0x000fe400078e0202 */
.L_x_18:
[----:B------:R-:W-:Y:S05]  /*13f0*/  BRA.U UP3, `(.L_x_19) ;  /* 0x0000000103407547 */ /* 0x000fea000b800000 */
[----:B------:R-:W1:Y:S08]  /*1400*/  LDC.64 R4, c[0x0][0xb10] ;  /* 0x0002c400ff047b82 */ /* 0x000e700000000a00 */
[----:B------:R-:W2:Y:S08]  /*1410*/  LDC.64 R2, c[0x0][0xb18] ;  /* 0x0002c600ff027b82 */ /* 0x000eb00000000a00 */
[----:B------:R-:W3:Y:S08]  /*1420*/  LDC R6, c[0x0][0xb20] ;  /* 0x0002c800ff067b82 */ /* 0x000ef00000000800 */
[----:B------:R-:W4:Y:S01]  /*1430*/  LDC R12, c[0x0][0xb0c] ;  /* 0x0002c300ff0c7b82 */ /* 0x000f220000000800 */
[----:B-1----:R-:W-:-:S05]  /*1440*/  IMAD.HI.U32 R4, R21, R4, RZ ;  /* 0x0000000415047227 */ /* 0x002fca00078e00ff */
[----:B------:R-:W-:Y:S01]  /*1450*/  SHF.R.U32.HI R4, RZ, R5, R4 ;  /* 0x00000005ff047219 */ /* 0x000fe20000011604 */
[----:B--2---:R-:W-:Y:S01]  /*1460*/  IMAD.HI.U32 R3, R20, R3, RZ ;  /* 0x0000000314037227 */ /* 0x004fe200078e00ff */
[----:B------:R-:W-:-:S04]  /*1470*/  ISETP.NE.AND P0, PT, R2, 0x1, PT ;  /* 0x000000010200780c */ /* 0x000fc80003f05270 */
[----:B---3--:R-:W-:-:S04]  /*1480*/  SHF.R.U32.HI R3, RZ, R6, R3 ;  /* 0x00000006ff037219 */ /* 0x008fc80000011603 */
[----:B------:R-:W-:Y:S02]  /*1490*/  SEL R3, R20, R3, !P0 ;  /* 0x0000000314037207 */ /* 0x000fe40004000000 */
[----:B----4-:R-:W-:-:S04]  /*14a0*/  ISETP.NE.AND P1, PT, R12, 0x1, PT ;  /* 0x000000010c00780c */ /* 0x010fc80003f25270 */
[----:B------:R-:W-:-:S05]  /*14b0*/  SEL R6, R21, R4, !P1 ;  /* 0x0000000415067207 */ /* 0x000fca0004800000 */
[----:B------:R-:W-:Y:S02]  /*14c0*/  IMAD.IADD R4, R3, 0x1, -R6 ;  /* 0x0000000103047824 */ /* 0x000fe400078e0a06 */
[----:B------:R-:W-:Y:S02]  /*14d0*/  IMAD.IADD R3, R6, 0x1, -R3 ;  /* 0x0000000106037824 */ /* 0x000fe400078e0a03 */
[----:B------:R-:W-:Y:S02]  /*14e0*/  IMAD R21, R4, R12, R21 ;  /* 0x0000000c04157224 */ /* 0x000fe400078e0215 */
[----:B------:R-:W-:Y:S02]  /*14f0*/  IMAD R20, R3, R2, R20 ;  /* 0x0000000203147224 */ /* 0x000fe400078e0214 */
.L_x_19:
[----:B------:R-:W-:Y:S05]  /*1500*/  BRA.U !UP1, `(.L_x_20) ;  /* 0x00000001090c7547 */ /* 0x000fea000b800000 */
[----:B------:R-:W-:Y:S01]  /*1510*/  UCGABAR_WAIT ;  /* 0x0000000000007dc7 */ /* 0x000fe20008000000 */
[----:B------:R-:W-:Y:S01]  /*1520*/  CCTL.IVALL ;  /* 0x00000000ff00798f */ /* 0x000fe20002000000 */
[----:B------:R-:W-:Y:S05]  /*1530*/  BRA `(.L_x_21) ;  /* 0x0000000000047947 */ /* 0x000fea0003800000 */
.L_x_20:
[----:B------:R-:W-:Y:S06]  /*1540*/  BAR.SYNC.DEFER_BLOCKING 0x0 ;  /* 0x0000000000007b1d */ /* 0x000fec0000010000 */
.L_x_21:
[----:B------:R-:W-:Y:S05]  /*1550*/  BRA.U UP2, `(.L_x_22) ;  /* 0x0000001102dc7547 */ /* 0x000fea000b800000 */
[----:B------:R-:W1:Y:S01]  /*1560*/  LDCU UR15, c[0x0][0x38c] ;  /* 0x00007180ff0f77ac */ /* 0x000e620008000800 */
[----:B------:R-:W2:Y:S01]  /*1570*/  LDC R9, c[0x0][0x370] ;  /* 0x0000dc00ff097b82 */ /* 0x000ea20000000800 */
[C---:B------:R-:W-:Y:S01]  /*1580*/  IMAD.SHL.U32 R17, R11.reuse, 0x40, RZ ;  /* 0x000000400b117824 */ /* 0x040fe200078e00ff */
[----:B------:R-:W-:Y:S01]  /*1590*/  PLOP3.LUT P1, PT, PT, PT, UP5, 0x80, 0x8 ;  /* 0x000000000008781c */ /* 0x000fe20003f2f058 */
[----:B------:R-:W-:Y:S01]  /*15a0*/  HFMA2 R15, -RZ, RZ, 0, 5.9604644775390625e-08 ;  /* 0x00000001ff0f7431 */ /* 0x000fe200000001ff */
[----:B------:R-:W-:Y:S01]  /*15b0*/  UISETP.NE.AND UP1, UPT, UR10, URZ, UPT ;  /* 0x000000ff0a00728c */ /* 0x000fe2000bf25270 */
[----:B------:R-:W-:Y:S01]  /*15c0*/  HFMA2 R12, -RZ, RZ, 0, 0 ;  /* 0x00000000ff0c7431 */ /* 0x000fe200000001ff */
[----:B------:R-:W-:Y:S01]  /*15d0*/  ISETP.NE.AND P4, PT, R10, RZ, P5 ;  /* 0x000000ff0a00720c */ /* 0x000fe20002f85270 */
[----:B------:R-:W-:Y:S01]  /*15e0*/  IMAD.SHL.U32 R16, R11, 0x80, RZ ;  /* 0x000000800b107824 */ /* 0x000fe200078e00ff */
[----:B------:R-:W3:Y:S01]  /*15f0*/  LDC R0, c[0x0][0x374] ;  /* 0x0000dd00ff007b82 */ /* 0x000ee20000000800 */
[----:B------:R-:W-:Y:S01]  /*1600*/  PLOP3.LUT P1, PT, P1, PT, PT, 0x8, 0x80 ;  /* 0x000000000080781c */ /* 0x000fe20000f2e170 */
[----:B------:R-:W-:Y:S01]  /*1610*/  IMAD.MOV.U32 R14, RZ, RZ, RZ ;  /* 0x000000ffff0e7224 */ /* 0x000fe200078e00ff */
[----:B------:R-:W-:Y:S01]  /*1620*/  MOV R8, 0x1 ;  /* 0x0000000100087802 */ /* 0x000fe20000000f00 */
[----:B------:R-:W-:Y:S01]  /*1630*/  IMAD.MOV.U32 R10, RZ, RZ, RZ ;  /* 0x000000ffff0a7224 */ /* 0x000fe200078e00ff */
[----:B------:R-:W-:Y:S01]  /*1640*/  LOP3.LUT R17, R17, 0x40, RZ, 0xc0, !PT ;  /* 0x0000004011117812 */ /* 0x000fe200078ec0ff */
[----:B------:R-:W4:Y:S01]  /*1650*/  LDCU.64 UR24, c[0x0][0x348] ;  /* 0x00006900ff1877ac */ /* 0x000f220008000a00 */
[----:B-1----:R-:W-:-:S02]  /*1660*/  UIADD3 UR4, UPT, UPT, UR15, 0x1f, URZ ;  /* 0x0000001f0f047890 */ /* 0x002fc4000fffe0ff */
[----:B------:R-:W-:Y:S02]  /*1670*/  USEL UR7, UR7, 0x2, UP1 ;  /* 0x0000000207077887 */ /* 0x000fe40008800000 */
[----:B------:R-:W-:Y:S01]  /*1680*/  USHF.R.S32.HI UR22, URZ, 0x1f, UR4 ;  /* 0x0000001fff167899 */ /* 0x000fe20008011404 */
[----:B------:R-:W-:-:S03]  /*1690*/  UMOV UR13, URZ ;  /* 0x000000ff000d7c82 */ /* 0x000fc60008000000 */
[----:B------:R-:W-:Y:S02]  /*16a0*/  ULEA.HI UR22, UR22, UR4, URZ, 0x5 ;  /* 0x0000000416167291 */ /* 0x000fe4000f8f28ff */
[----:B------:R-:W-:Y:S02]  /*16b0*/  UIADD3 UR4, UPT, UPT, UR15, -0x1, URZ ;  /* 0xffffffff0f047890 */ /* 0x000fe4000fffe0ff */
[----:B------:R-:W-:Y:S02]  /*16c0*/  USHF.R.S32.HI UR22, URZ, 0x5, UR22 ;  /* 0x00000005ff167899 */ /* 0x000fe40008011416 */
[----:B------:R-:W-:Y:S02]  /*16d0*/  UISETP.GE.U32.AND UP2, UPT, UR4, -0x3f, UPT ;  /* 0xffffffc10400788c */ /* 0x000fe4000bf46070 */
[----:B------:R-:W-:Y:S02]  /*16e0*/  UISETP.LT.U32.AND UP0, UPT, UR22, 0x5, UPT ;  /* 0x000000051600788c */ /* 0x000fe4000bf01070 */
[----:B------:R-:W-:-:S02]  /*16f0*/  UIADD3 UR15, UPT, UPT, UR15, 0x3e, URZ ;  /* 0x0000003e0f0f7890 */ /* 0x000fc4000fffe0ff */
[----:B------:R-:W-:-:S04]  /*1700*/  USEL UR21, UR22, 0x5, UP0 ;  /* 0x0000000516157887 */ /* 0x000fc80008000000 */
[----:B------:R-:W-:Y:S02]  /*1710*/  UIADD3 UR6, UPT, UPT, UR21, -0x1, URZ ;  /* 0xffffffff15067890 */ /* 0x000fe4000fffe0ff */
[----:B------:R-:W-:Y:S02]  /*1720*/  @UP2 UIADD3 UR6, UPT, UPT, UR21, URZ, URZ ;  /* 0x000000ff15062290 */ /* 0x000fe4000fffe0ff */
[----:B------:R-:W-:Y:S02]  /*1730*/  UIADD3 UR14, UPT, UPT, UR22, -UR21, URZ ;  /* 0x80000015160e7290 */ /* 0x000fe4000fffe0ff */
[----:B------:R-:W-:Y:S02]  /*1740*/  UIADD3 UR5, UPT, UPT, UR6, 0x1, URZ ;  /* 0x0000000106057890 */ /* 0x000fe4000fffe0ff */
[----:B--2-4-:R-:W-:-:S12]  /*1750*/  UIADD3 UR6, UPT, UPT, -UR6, URZ, URZ ;  /* 0x000000ff06067290 */ /* 0x014fd8000fffe1ff */
.L_x_42:
[----:B------:R-:W-:Y:S01]  /*1760*/  UISETP.NE.AND UP0, UPT, UR37, URZ, UPT ;  /* 0x000000ff2500728c */ /* 0x000fe2000bf05270 */
[----:B------:R-:W1:Y:S08]  /*1770*/  S2UR UR37, SR_CgaCtaId ;  /* 0x00000000002579c3 */ /* 0x000e700000008800 */
[----:B------:R-:W-:Y:S05]  /*1780*/  BRA.U UP0, `(.L_x_23) ;  /* 0x0000000100347547 */ /* 0x000fea000b800000 */
[----:B------:R-:W2:Y:S01]  /*1790*/  S2R R2, SR_CgaCtaId ;  /* 0x0000000000027919 */ /* 0x000ea20000008800 */
[----:B------:R-:W-:-:S04]  /*17a0*/  MOV R3, 0x400 ;  /* 0x0000040000037802 */ /* 0x000fc80000000f00 */
[----:B--2---:R-:W-:Y:S02]  /*17b0*/  LEA R3, R2, R3, 0x18 ;  /* 0x0000000302037211 */ /* 0x004fe400078ec0ff */
[----:B------:R-:W-:-:S03]  /*17c0*/  SHF.L.U32 R2, R8, 0x1f, RZ ;  /* 0x0000001f08027819 */ /* 0x000fc600000006ff */
[----:B------:R-:W-:-:S04]  /*17d0*/  IMAD R3, R10, 0x8, R3 ;  /* 0x000000080a037824 */ /* 0x000fc800078e0203 */
[----:B------:R-:W2:Y:S02]  /*17e0*/  SYNCS.PHASECHK.TRANS64.TRYWAIT P0, [R3+URZ+0xf0], R2 ;  /* 0x0000f002030075a7 */ /* 0x000ea400080011ff */
[----:B--2---:R-:W-:Y:S05]  /*17f0*/  @!P0 BRA `(.L_x_24) ;  /* 0x0000007000888947 */ /* 0x004fea0003800000 */
.L_x_124:
[----:B------:R-:W-:Y:S01]  /*1800*/  VIADD R10, R10, 0x1 ;  /* 0x000000010a0a7836 */ /* 0x000fe20000000000 */
[----:B------:R2:W-:Y:S04]  /*1810*/  SYNCS.ARRIVE.TRANS64.A1T0 RZ, [R3+URZ+0xe0], RZ ;  /* 0x0000e0ff03ff79a7 */ /* 0x0005e800081000ff */
[----:B------:R-:W-:-:S04]  /*1820*/  ISETP.NE.AND P0, PT, R10, 0x2, PT ;  /* 0x000000020a00780c */ /* 0x000fc80003f05270 */
[----:B------:R-:W-:Y:S02]  /*1830*/  SEL R10, R10, RZ, P0 ;  /* 0x000000ff0a0a7207 */ /* 0x000fe40000000000 */
[----:B--2---:R-:W-:-:S04]  /*1840*/  SEL R3, RZ, 0x1, P0 ;  /* 0x00000001ff037807 */ /* 0x004fc80000000000 */
[----:B------:R-:W-:-:S07]  /*1850*/  LOP3.LUT R8, R8, R3, RZ, 0x3c, !PT ;  /* 0x0000000308087212 */ /* 0x000fce00078e3cff */
.L_x_23:
[----:B------:R-:W-:Y:S01]  /*1860*/  UMOV UR4, 0x400 ;  /* 0x0000040000047882 */ /* 0x000fe20000000000 */
[----:B------:R-:W-:Y:S01]  /*1870*/  LEA.HI R3, R21, R21, RZ, 0x1 ;  /* 0x0000001515037211 */ /* 0x000fe200078f08ff */
[----:B-1----:R-:W-:Y:S01]  /*1880*/  ULEA UR4, UR37, UR4, 0x18 ;  /* 0x0000000425047291 */ /* 0x002fe2000f8ec0ff */
[----:B------:R-:W-:Y:S01]  /*1890*/  SHF.L.U32 R2, R15, 0x1f, RZ ;  /* 0x0000001f0f027819 */ /* 0x000fe200000006ff */
[----:B------:R-:W-:Y:S01]  /*18a0*/  UISETP.GE.U32.AND UP0, UPT, UR15, 0x3f, UPT ;  /* 0x0000003f0f00788c */ /* 0x000fe2000bf06070 */
[----:B------:R-:W-:Y:S01]  /*18b0*/  R2UR UR35, R16 ;  /* 0x00000000102372ca */ /* 0x000fe200000e0000 */
[----:B------:R-:W-:Y:S01]  /*18c0*/  ULEA UR8, UR13, UR4, 0x3 ;  /* 0x000000040d087291 */ /* 0x000fe2000f8e18ff */
[----:B------:R-:W-:Y:S01]  /*18d0*/  IMAD.SHL.U32 R3, R3, 0x80, RZ ;  /* 0x0000008003037824 */ /* 0x000fe200078e00ff */
[----:B------:R-:W-:Y:S01]  /*18e0*/  R2UR UR11, R17 ;  /* 0x00000000110b72ca */ /* 0x000fe200000e0000 */
[----:B------:R-:W-:-:S03]  /*18f0*/  UMOV UR23, URZ ;  /* 0x000000ff00177c82 */ /* 0x000fc60008000000 */
[----:B------:R-:W-:-:S03]  /*1900*/  LOP3.LUT R3, R3, 0xffffff00, RZ, 0xc0, !PT ;  /* 0xffffff0003037812 */ /* 0x000fc600078ec0ff */
[----:B------:R1:W2:Y:S01]  /*1910*/  SYNCS.PHASECHK.TRANS64.TRYWAIT P0, [UR8+0x28], R2 ;  /* 0x00002802ff0075a7 */ /* 0x0002a20008001108 */
[----:B------:R-:W-:Y:S02]  /*1920*/  R2UR UR9, R3 ;  /* 0x00000000030972ca */ /* 0x000fe400000e0000 */
[----:B------:R-:W-:-:S11]  /*1930*/  R2UR UR8, R20 ;  /* 0x00000000140872ca */ /* 0x000fd600000e0000 */
[----:B------:R-:W-:Y:S02]  /*1940*/  ULOP3.LUT UR35, UR9, 0x80, UR35, 0xf8, !UPT ;  /* 0x0000008009237892 */ /* 0x000fe4000f8ef823 */
[----:B------:R-:W-:Y:S01]  /*1950*/  ULEA UR11, UR8, UR11, 0x7 ;  /* 0x0000000b080b7291 */ /* 0x000fe2000f8e38ff */
[----:B------:R-:W-:Y:S11]  /*1960*/  BRA.U !UP0, `(.L_x_25) ;  /* 0x0000000108c07547 */ /* 0x000ff6000b800000 */
[----:B------:R-:W-:Y:S01]  /*1970*/  UMOV UR16, UR6 ;  /* 0x0000000600107c82 */ /* 0x000fe20008000000 */
[----:B------:R-:W-:Y:S01]  /*1980*/  UMOV UR17, UR13 ;  /* 0x0000000d00117c82 */ /* 0x000fe20008000000 */
[----:B------:R-:W-:-:S05]  /*1990*/  UMOV UR34, URZ ;  /* 0x000000ff00227c82 */ /* 0x000fca0008000000 */
.L_x_31:
[----:B------:R-:W-:Y:S01]  /*19a0*/  ULEA UR33, UR17, UR4, 0x3 ;  /* 0x0000000411217291 */ /* 0x000fe2000f8e18ff */
[----:B------:R-:W-:Y:S01]  /*19b0*/  @P5 MOV R3, 0x3000 ;  /* 0x0000300000035802 */ /* 0x000fe20000000f00 */
[----:B-12-4-:R-:W-:Y:S10]  /*19c0*/  @P0 BRA `(.L_x_26) ;  /* 0x00000000000c0947 */ /* 0x016ff40003800000 */
[----:B------:R-:W-:-:S04]  /*19d0*/  SHF.L.U32 R5, R15, 0x1f, RZ ;  /* 0x0000001f0f057819 */ /* 0x000fc800000006ff */
[----:B------:R-:W2:Y:S02]  /*19e0*/  SYNCS.PHASECHK.TRANS64.TRYWAIT P0, [UR33+0x28], R5 ;  /* 0x00002805ff0075a7 */ /* 0x000ea40008001121 */
[----:B--2---:R-:W-:Y:S05]  /*19f0*/  @!P0 BRA `(.L_x_27) ;  /* 0x00000070001c8947 */ /* 0x004fea0003800000 */
.L_x_26:
[----:B------:R2:W-:Y:S01]  /*1a00*/  @P5 SYNCS.ARRIVE.TRANS64 RZ, [UR33], R3 ;  /* 0x00000003ffff59a7 */ /* 0x0005e20008000021 */
[----:B------:R-:W-:Y:S02]  /*1a10*/  ULOP3.LUT UR8, UR7, 0x2, URZ, 0xfc, !UPT ;  /* 0x0000000207087892 */ /* 0x000fe4000f8efcff */
[----:B------:R-:W-:Y:S02]  /*1a20*/  UIADD3 UR16, UPT, UPT, UR16, 0x1, URZ ;  /* 0x0000000110107890 */ /* 0x000fe4000fffe0ff */
[----:B------:R-:W-:Y:S02]  /*1a30*/  UISETP.NE.AND UP0, UPT, UR8, 0x2, UPT ;  /* 0x000000020800788c */ /* 0x000fe4000bf05270 */
[----:B------:R-:W-:-:S07]  /*1a40*/  UISETP.NE.AND UP2, UPT, UR16, 0x1, UPT ;  /* 0x000000011000788c */ /* 0x000fce000bf45270 */
[----:B------:R-:W-:Y:S05]  /*1a50*/  BRA.U UP0, `(.L_x_28) ;  /* 0x0000000100047547 */ /* 0x000fea000b800000 */
[----:B------:R-:W-:Y:S05]  /*1a60*/  BPT.TRAP 0x1 ;  /* 0x000000040000795c */ /* 0x000fea0000300000 */
.L_x_28:
[----:B------:R-:W-:Y:S04]  /*1a70*/  BSSY.RECONVERGENT B0, `(.L_x_29) ;  /* 0x0000003000007945 */ /* 0x000fe80003800200 */
[----:B------:R-:W-:Y:S05]  /*1a80*/  @!P4 BRA `(.L_x_30) ;  /* 0x000000000004c947 */ /* 0x000fea0003800000 */
[----:B------:R-:W-:Y:S05]  /*1a90*/  BPT.TRAP 0x1 ;  /* 0x000000040000795c */ /* 0x000fea0000300000 */
.L_x_30:
[----:B------:R-:W-:Y:S05]  /*1aa0*/  BSYNC.RECONVERGENT B0 ;  /* 0x0000000000007941 */ /* 0x000fea0003800200 */
.L_x_29:
[----:B------:R-:W-:Y:S02]  /*1ab0*/  UIADD3 UR13, UPT, UPT, UR17, 0x1, URZ ;  /* 0x00000001110d7890 */ /* 0x000fe4000fffe0ff */
[----:B------:R-:W-:Y:S02]  /*1ac0*/  ULEA UR32, UR17, UR4, 0xc ;  /* 0x0000000411207291 */ /* 0x000fe4000f8e60ff */
[----:B------:R-:W-:Y:S02]  /*1ad0*/  UISETP.NE.AND UP0, UPT, UR13, 0x5, UPT ;  /* 0x000000050d00788c */ /* 0x000fe4000bf05270 */
[----:B------:R-:W-:Y:S02]  /*1ae0*/  UIADD3 UR28, UP1, UPT, UR24, 0x80, URZ ;  /* 0x00000080181c7890 */ /* 0x000fe4000ff3e0ff */
[----:B------:R-:W-:Y:S02]  /*1af0*/  USEL UR9, URZ, 0x1, UP0 ;  /* 0x00000001ff097887 */ /* 0x000fe40008000000 */
[----:B------:R-:W-:-:S02]  /*1b00*/  USEL UR13, UR13, URZ, UP0 ;  /* 0x000000ff0d0d7287 */ /* 0x000fc40008000000 */
[----:B------:R-:W-:Y:S02]  /*1b10*/  UIADD3 UR26, UP0, UPT, UR24, 0x180, URZ ;  /* 0x00000180181a7890 */ /* 0x000fe4000ff1e0ff */
[----:B------:R-:W-:Y:S01]  /*1b20*/  ULEA UR8, UR13, UR4, 0x3 ;  /* 0x000000040d087291 */ /* 0x000fe2000f8e18ff */
[----:B------:R-:W-:Y:S01]  /*1b30*/  LOP3.LUT R15, R15, UR9, RZ, 0x3c, !PT ;  /* 0x000000090f0f7c12 */ /* 0x000fe2000f8e3cff */
[----:B------:R-:W-:Y:S02]  /*1b40*/  ULOP3.LUT UR33, UR33, 0xfefffff8, URZ, 0xc0, !UPT ;  /* 0xfefffff821217892 */ /* 0x000fe4000f8ec0ff */
[----:B------:R-:W-:Y:S01]  /*1b50*/  UIADD3.X UR29, UPT, UPT, URZ, UR25, URZ, UP1, !UPT ;  /* 0x00000019ff1d7290 */ /* 0x000fe20008ffe4ff */
[----:B-1----:R-:W-:Y:S01]  /*1b60*/  SHF.L.U32 R2, R15, 0x1f, RZ ;  /* 0x0000001f0f027819 */ /* 0x002fe200000006ff */
[----:B------:R-:W-:Y:S02]  /*1b70*/  UIADD3 UR32, UPT, UPT, UR32, 0x8400, URZ ;  /* 0x0000840020207890 */ /* 0x000fe4000fffe0ff */
[----:B------:R-:W-:Y:S01]  /*1b80*/  UIADD3.X UR27, UPT, UPT, URZ, UR25, URZ, UP0, !UPT ;  /* 0x00000019ff1b7290 */ /* 0x000fe200087fe4ff */
[----:B------:R4:W1:Y:S01]  /*1b90*/  SYNCS.PHASECHK.TRANS64.TRYWAIT P0, [UR8+0x28], R2 ;  /* 0x00002802ff0075a7 */ /* 0x0008620008001108 */
[----:B------:R-:W-:Y:S01]  /*1ba0*/  ULEA UR8, UR17, UR4, 0xb ;  /* 0x0000000411087291 */ /* 0x000fe2000f8e58ff */
[----:B------:R-:W-:Y:S01]  /*1bb0*/  UMOV UR18, 0x0 ;  /* 0x0000000000127882 */ /* 0x000fe20000000000 */
[----:B------:R-:W-:-:S02]  /*1bc0*/  UMOV UR19, 0x10000000 ;  /* 0x1000000000137882 */ /* 0x000fc40000000000 */
[----:B------:R-:W-:Y:S01]  /*1bd0*/  UIADD3 UR8, UPT, UPT, UR8, 0xd400, URZ ;  /* 0x0000d40008087890 */ /* 0x000fe2000fffe0ff */
[----:B------:R2:W-:Y:S01]  /*1be0*/  UTMALDG.3D.2CTA [UR32], [UR28], desc[UR18] ;  /* 0x000012201c0075b4 */ /* 0x0005e20008211000 */
[----:B------:R-:W-:Y:S01]  /*1bf0*/  UMOV UR10, UR34 ;  /* 0x00000022000a7c82 */ /* 0x000fe20008000000 */
[----:B------:R-:W-:Y:S01]  /*1c00*/  UMOV UR12, UR36 ;  /* 0x00000024000c7c82 */ /* 0x000fe20008000000 */
[----:B------:R-:W-:Y:S01]  /*1c10*/  UMOV UR9, UR33 ;  /* 0x0000002100097c82 */ /* 0x000fe20008000000 */
[----:B------:R-:W-:Y:S01]  /*1c20*/  UMOV UR23, UR5 ;  /* 0x0000000500177c82 */ /* 0x000fe20008000000 */
[----:B------:R-:W-:-:S03]  /*1c30*/  UMOV UR17, UR13 ;  /* 0x0000000d00117c82 */ /* 0x000fc60008000000 */
[----:B------:R4:W-:Y:S01]  /*1c40*/  UTMALDG.3D.2CTA [UR8], [UR26], desc[UR18] ;  /* 0x000012081a0075b4 */ /* 0x0009e20008211000 */
[----:B--2---:R-:W-:Y:S01]  /*1c50*/  UIADD3 UR34, UPT, UPT, UR34, 0x20, URZ ;  /* 0x0000002022227890 */ /* 0x004fe2000fffe0ff */
[----:B------:R-:W-:Y:S11]  /*1c60*/  BRA.U UP2, `(.L_x_31) ;  /* 0xfffffffd024c7547 */ /* 0x000ff6000b83ffff */
.L_x_25:
[----:B----4-:R-:W-:Y:S01]  /*1c70*/  ULEA UR8, UR13, UR4, 0x3 ;  /* 0x000000040d087291 */ /* 0x010fe2000f8e18ff */
[----:B-1----:R-:W-:Y:S01]  /*1c80*/  SHF.L.U32 R2, R15, 0x1f, RZ ;  /* 0x0000001f0f027819 */ /* 0x002fe200000006ff */
[----:B------:R-:W-:Y:S01]  /*1c90*/  @!P1 SYNCS.ARRIVE.TRANS64.A1T0 RZ, [UR4+0x78], RZ ;  /* 0x000078ffffff99a7 */ /* 0x000fe20008100004 */
[----:B------:R-:W-:-:S06]  /*1ca0*/  UISETP.GT.AND UP0, UPT, UR22, UR21, UPT ;  /* 0x000000151600728c */ /* 0x000fcc000bf04270 */
[----:B--2---:R1:W2:Y:S03]  /*1cb0*/  SYNCS.PHASECHK.TRANS64.TRYWAIT P0, [UR8+0x28], R2 ;  /* 0x00002802ff0075a7 */ /* 0x0042a60008001108 */
[----:B------:R-:W-:Y:S05]  /*1cc0*/  BRA.U !UP0, `(.L_x_32) ;  /* 0x0000000108c07547 */ /* 0x000fea000b800000 */
[----:B------:R-:W-:Y:S01]  /*1cd0*/  UIADD3 UR26, UPT, UPT, UR14, UR23, URZ ;  /* 0x000000170e1a7290 */ /* 0x000fe2000fffe0ff */
[----:B------:R-:W-:-:S11]  /*1ce0*/  UMOV UR27, UR13 ;  /* 0x0000000d001b7c82 */ /* 0x000fd60008000000 */
.L_x_38:
[----:B------:R-:W-:Y:S01]  /*1cf0*/  ULEA UR17, UR27, UR4, 0x3 ;  /* 0x000000041b117291 */ /* 0x000fe2000f8e18ff */
[----:B--2---:R-:W-:Y:S01]  /*1d00*/  @P5 MOV R3, 0x3000 ;  /* 0x0000300000035802 */ /* 0x004fe20000000f00 */
[----:B-12---:R-:W-:Y:S10]  /*1d10*/  @P0 BRA `(.L_x_33) ;  /* 0x00000000000c0947 */ /* 0x006ff40003800000 */
[----:B------:R-:W-:-:S04]  /*1d20*/  SHF.L.U32 R5, R15, 0x1f, RZ ;  /* 0x0000001f0f057819 */ /* 0x000fc800000006ff */
[----:B------:R-:W2:Y:S02]  /*1d30*/  SYNCS.PHASECHK.TRANS64.TRYWAIT P0, [UR17+0x28], R5 ;  /* 0x00002805ff0075a7 */ /* 0x000ea40008001111 */
[----:B--2---:R-:W-:Y:S05]  /*1d40*/  @!P0 BRA `(.L_x_34) ;  /* 0x0000006c00608947 */ /* 0x004fea0003800000 */
.L_x_33:
[----:B------:R2:W-:Y:S01]  /*1d50*/  @P5 SYNCS.ARRIVE.TRANS64 RZ, [UR17], R3 ;  /* 0x00000003ffff59a7 */ /* 0x0005e20008000011 */
[----:B------:R-:W-:-:S04]  /*1d60*/  ULOP3.LUT UR8, UR7, 0x2, URZ, 0xfc, !UPT ;  /* 0x0000000207087892 */ /* 0x000fc8000f8efcff */
[----:B------:R-:W-:-:S09]  /*1d70*/  UISETP.NE.AND UP0, UPT, UR8, 0x2, UPT ;  /* 0x000000020800788c */ /* 0x000fd2000bf05270 */
[----:B------:R-:W-:Y:S05]  /*1d80*/  BRA.U UP0, `(.L_x_35) ;  /* 0x0000000100047547 */ /* 0x000fea000b800000 */
[----:B------:R-:W-:Y:S05]  /*1d90*/  BPT.TRAP 0x1 ;  /* 0x000000040000795c */ /* 0x000fea0000300000 */
.L_x_35:
[----:B------:R-:W-:Y:S04]  /*1da0*/  BSSY.RECONVERGENT B0, `(.L_x_36) ;  /* 0x0000003000007945 */ /* 0x000fe80003800200 */
[----:B------:R-:W-:Y:S05]  /*1db0*/  @!P4 BRA `(.L_x_37) ;  /* 0x000000000004c947 */ /* 0x000fea0003800000 */
[----:B------:R-:W-:Y:S05]  /*1dc0*/  BPT.TRAP 0x1 ;  /* 0x000000040000795c */ /* 0x000fea0000300000 */
.L_x_37:
[----:B------:R-:W-:Y:S05]  /*1dd0*/  BSYNC.RECONVERGENT B0 ;  /* 0x0000000000007941 */ /* 0x000fea0003800200 */
.L_x_36:
        /* <DEDUP_REMOVED lines=9> */
[----:B------:R-:W-:Y:S02]  /*1e70*/  USHF.L.U32 UR18, UR23, 0x5, URZ ;  /* 0x0000000517127899 */ /* 0x000fe400080006ff */
[----:B------:R-:W-:Y:S01]  /*1e80*/  ULOP3.LUT UR17, UR17, 0xfefffff8, URZ, 0xc0, !UPT ;  /* 0xfefffff811117892 */ /* 0x000fe2000f8ec0ff */
[----:B-1----:R-:W-:Y:S01]  /*1e90*/  SHF.L.U32 R2, R15, 0x1f, RZ ;  /* 0x0000001f0f027819 */ /* 0x002fe200000006ff */
[----:B------:R-:W-:Y:S02]  /*1ea0*/  UIADD3 UR16, UPT, UPT, UR16, 0x8400, URZ ;  /* 0x0000840010107890 */ /* 0x000fe4000fffe0ff */
[----:B------:R-:W-:Y:S01]  /*1eb0*/  UIADD3.X UR33, UPT, UPT, URZ, UR25, URZ, UP1, !UPT ;  /* 0x00000019ff217290 */ /* 0x000fe20008ffe4ff */
[----:B------:R4:W1:Y:S01]  /*1ec0*/  SYNCS.PHASECHK.TRANS64.TRYWAIT P0, [UR8+0x28], R2 ;  /* 0x00002802ff0075a7 */ /* 0x0008620008001108 */
[----:B------:R-:W-:-:S02]  /*1ed0*/  ULEA UR8, UR27, UR4, 0xb ;  /* 0x000000041b087291 */ /* 0x000fc4000f8e58ff */
[----:B------:R-:W-:Y:S02]  /*1ee0*/  UIADD3.X UR31, UPT, UPT, URZ, UR25, URZ, UP0, !UPT ;  /* 0x00000019ff1f7290 */ /* 0x000fe400087fe4ff */
[----:B------:R-:W-:Y:S01]  /*1ef0*/  UIADD3 UR8, UPT, UPT, UR8, 0xd400, URZ ;  /* 0x0000d40008087890 */ /* 0x000fe2000fffe0ff */
[----:B------:R-:W-:Y:S01]  /*1f00*/  UMOV UR28, 0x0 ;  /* 0x00000000001c7882 */ /* 0x000fe20000000000 */
[----:B------:R-:W-:Y:S01]  /*1f10*/  UMOV UR29, 0x10000000 ;  /* 0x10000000001d7882 */ /* 0x000fe20000000000 */
[----:B------:R-:W-:Y:S01]  /*1f20*/  UMOV UR19, UR35 ;  /* 0x0000002300137c82 */ /* 0x000fe20008000000 */
[----:B------:R-:W-:Y:S01]  /*1f30*/  UMOV UR20, UR36 ;  /* 0x0000002400147c82 */ /* 0x000fe20008000000 */
[----:B------:R-:W-:Y:S01]  /*1f40*/  UMOV UR12, UR36 ;  /* 0x00000024000c7c82 */ /* 0x000fe20008000000 */
[----:B------:R-:W-:Y:S01]  /*1f50*/  UMOV UR9, UR17 ;  /* 0x0000001100097c82 */ /* 0x000fe20008000000 */
[----:B------:R-:W-:Y:S01]  /*1f60*/  UMOV UR10, UR18 ;  /* 0x00000012000a7c82 */ /* 0x000fe20008000000 */
[----:B------:R4:W-:Y:S01]  /*1f70*/  UTMALDG.3D.2CTA [UR16], [UR32], desc[UR28] ;  /* 0x00001c10200075b4 */ /* 0x0009e20008211000 */
[----:B------:R-:W-:Y:S01]  /*1f80*/  UIADD3 UR23, UPT, UPT, UR23, 0x1, URZ ;  /* 0x0000000117177890 */ /* 0x000fe2000fffe0ff */
[----:B------:R-:W-:-:S03]  /*1f90*/  UMOV UR27, UR13 ;  /* 0x0000000d001b7c82 */ /* 0x000fc60008000000 */
[----:B------:R-:W-:Y:S01]  /*1fa0*/  UISETP.NE.AND UP0, UPT, UR23, UR26, UPT ;  /* 0x0000001a1700728c */ /* 0x000fe2000bf05270 */
[----:B------:R4:W-:Y:S08]  /*1fb0*/  UTMALDG.3D.2CTA [UR8], [UR30], desc[UR28] ;  /* 0x00001c081e0075b4 */ /* 0x0009f00008211000 */
[----:B----4-:R-:W-:Y:S05]  /*1fc0*/  BRA.U UP0, `(.L_x_38) ;  /* 0xfffffffd00487547 */ /* 0x010fea000b83ffff */
.L_x_32:
[----:B-1----:R-:W-:Y:S01]  /*1fd0*/  LEA R2, R14, UR4, 0x3 ;  /* 0x000000040e027c11 */ /* 0x002fe2000f8e18ff */
[----:B------:R-:W-:Y:S01]  /*1fe0*/  NOP ;  /* 0x0000000000007918 */ /* 0x000fe20000000000 */
[----:B--2---:R-:W-:Y:S02]  /*1ff0*/  SHF.L.U32 R3, R12, 0x1f, RZ ;  /* 0x0000001f0c037819 */ /* 0x004fe400000006ff */
[----:B------:R-:W-:Y:S02]  /*2000*/  LEA R4, R14, UR4, 0x4 ;  /* 0x000000040e047c11 */ /* 0x000fe4000f8e20ff */
[----:B------:R-:W1:Y:S02]  /*2010*/  SYNCS.PHASECHK.TRANS64.TRYWAIT P0, [R2+URZ+0x80], R3 ;  /* 0x00008003020075a7 */ /* 0x000e6400080011ff */
[----:B-1----:R-:W-:Y:S05]  /*2020*/  @!P0 BRA `(.L_x_39) ;  /* 0x0000006800c08947 */ /* 0x002fea0003800000 */
.L_x_127:
[----:B------:R-:W2:Y:S01]  /*2030*/  LDS.128 R4, [R4+0x110] ;  /* 0x0001100004047984 */ /* 0x000ea20000000c00 */
[----:B------:R-:W-:Y:S01]  /*2040*/  ISETP.GE.AND P0, PT, R72, 0x1, PT ;  /* 0x000000014800780c */ /* 0x000fe20003f06270 */
[----:B-1----:R-:W-:Y:S01]  /*2050*/  VIADD R2, R2, 0x90 ;  /* 0x0000009002027836 */ /* 0x002fe20000000000 */
[----:B------:R-:W-:Y:S01]  /*2060*/  @!PT LDS RZ, [RZ] ;  /* 0x00000000fffff984 */ /* 0x000fe20000000800 */
[----:B------:R-:W-:Y:S01]  /*2070*/  @!PT LDS RZ, [RZ] ;  /* 0x00000000fffff984 */ /* 0x000fe20000000800 */
[----:B------:R-:W-:Y:S01]  /*2080*/  @!PT LDS RZ, [RZ] ;  /* 0x00000000fffff984 */ /* 0x000fe20000000800 */
[----:B------:R-:W-:Y:S01]  /*2090*/  @!PT LDS RZ, [RZ] ;  /* 0x00000000fffff984 */ /* 0x000fe20000000800 */
[----:B------:R1:W-:Y:S06]  /*20a0*/  MEMBAR.ALL.CTA ;  /* 0x0000000000007992 */ /* 0x0003ec0000008000 */
[----:B-1----:R-:W1:Y:S01]  /*20b0*/  FENCE.VIEW.ASYNC.S ;  /* 0x00000000000073c6 */ /* 0x002e620000000000 */
[----:B------:R-:W-:-:S04]  /*20c0*/  PRMT R2, RZ, 0x654, R2 ;  /* 0x00000654ff027816 */ /* 0x000fc80000000002 */
[----:B-1----:R1:W-:Y:S01]  /*20d0*/  SYNCS.ARRIVE.TRANS64.RED.A1T0 RZ, [R2+URZ], RZ ;  /* 0x000000ff02ff79a7 */ /* 0x0023e200081004ff */
[----:B--2---:R-:W-:-:S13]  /*20e0*/  LOP3.LUT P2, RZ, R6, 0x1, RZ, 0xc0, !PT ;  /* 0x0000000106ff7812 */ /* 0x004fda000784c0ff */
[----:B------:R-:W-:Y:S01]  /*20f0*/  @P2 SHF.R.U32.HI R3, RZ, 0x10, R5 ;  /* 0x00000010ff032819 */ /* 0x000fe20000011605 */
[----:B------:R-:W-:Y:S01]  /*2100*/  VOTEU.ANY UP0, P2 ;  /* 0x0000000000ff7886 */ /* 0x000fe20001000100 */
[----:B------:R-:W-:Y:S02]  /*2110*/  @P2 MOV R13, R4 ;  /* 0x00000004000d2202 */ /* 0x000fe40000000f00 */
[----:B------:R-:W-:Y:S02]  /*2120*/  @P2 R2UR.BROADCAST UR8, R3 ;  /* 0x00000000030822ca */ /* 0x000fe400008e0000 */
[----:B------:R-:W-:-:S11]  /*2130*/  @P2 LOP3.LUT R11, R5, 0xffff, RZ, 0xc0, !PT ;  /* 0x0000ffff050b2812 */ /* 0x000fd600078ec0ff */
[----:B------:R-:W-:Y:S01]  /*2140*/  @UP0 UMOV UR36, UR8 ;  /* 0x0000000800240c82 */ /* 0x000fe20008000000 */
[----:B-1----:R-:W-:Y:S05]  /*2150*/  @!P0 BRA `(.L_x_40) ;  /* 0x0000000000b88947 */ /* 0x002fea0003800000 */
[----:B------:R-:W3:Y:S01]  /*2160*/  LDC.64 R4, c[0x0][0xb18] ;  /* 0x0002c600ff047b82 */ /* 0x000ee20000000a00 */
[----:B------:R-:W-:-:S07]  /*2170*/  ISETP.NE.AND P3, PT, R72, 0x1, PT ;  /* 0x000000014800780c */ /* 0x000fce0003f65270 */
[----:B------:R-:W1:Y:S08]  /*2180*/  LDC.64 R6, c[0x0][0xb10] ;  /* 0x0002c400ff067b82 */ /* 0x000e700000000a00 */
[----:B------:R-:W2:Y:S08]  /*2190*/  LDC R18, c[0x0][0xb20] ;  /* 0x0002c800ff127b82 */ /* 0x000eb00000000800 */
[----:B------:R-:W4:Y:S01]  /*21a0*/  LDC R20, c[0x0][0xb0c] ;  /* 0x0002c300ff147b82 */ /* 0x000f220000000800 */
[----:B---3--:R-:W-:Y:S01]  /*21b0*/  IMAD.HI.U32 R19, R0, R5, RZ ;  /* 0x0000000500137227 */ /* 0x008fe200078e00ff */
[----:B------:R-:W-:-:S03]  /*21c0*/  ISETP.NE.AND P0, PT, R4, 0x1, PT ;  /* 0x000000010400780c */ /* 0x000fc60003f05270 */
[----:B------:R-:W-:-:S03]  /*21d0*/  IMAD.HI.U32 R5, R11, R5, RZ ;  /* 0x000000050b057227 */ /* 0x000fc600078e00ff */
[----:B------:R-:W3:Y:S01]  /*21e0*/  LDC.64 R2, c[0x0][0xb28] ;  /* 0x0002ca00ff027b82 */ /* 0x000ee20000000a00 */
[----:B-1----:R-:W-:-:S04]  /*21f0*/  IMAD.HI.U32 R22, R9, R6, RZ ;  /* 0x0000000609167227 */ /* 0x002fc800078e00ff */
[----:B------:R-:W-:Y:S01]  /*2200*/  IMAD.HI.U32 R24, R13, R6, RZ ;  /* 0x000000060d187227 */ /* 0x000fe200078e00ff */
[----:B------:R-:W-:Y:S02]  /*2210*/  SHF.R.U32.HI R22, RZ, R7, R22 ;  /* 0x00000007ff167219 */ /* 0x000fe40000011616 */
[-C--:B--2---:R-:W-:Y:S02]  /*2220*/  SHF.R.U32.HI R19, RZ, R18.reuse, R19 ;  /* 0x00000012ff137219 */ /* 0x084fe40000011613 */
[----:B------:R-:W-:Y:S02]  /*2230*/  SHF.R.U32.HI R18, RZ, R18, R5 ;  /* 0x00000012ff127219 */ /* 0x000fe40000011605 */
[----:B------:R-:W-:Y:S02]  /*2240*/  SEL R19, R0, R19, !P0 ;  /* 0x0000001300137207 */ /* 0x000fe40004000000 */
[----:B------:R-:W-:Y:S02]  /*2250*/  SHF.R.U32.HI R24, RZ, R7, R24 ;  /* 0x00000007ff187219 */ /* 0x000fe40000011618 */
[----:B----4-:R-:W-:-:S02]  /*2260*/  ISETP.NE.AND P1, PT, R20, 0x1, PT ;  /* 0x000000011400780c */ /* 0x010fc40003f25270 */
[----:B------:R-:W-:Y:S02]  /*2270*/  SEL R5, R11, R18, !P0 ;  /* 0x000000120b057207 */ /* 0x000fe40004000000 */
[----:B------:R-:W-:Y:S02]  /*2280*/  SEL R21, R9, R22, !P1 ;  /* 0x0000001609157207 */ /* 0x000fe40004800000 */
[----:B------:R-:W-:Y:S01]  /*2290*/  SEL R7, R13, R24, !P1 ;  /* 0x000000180d077207 */ /* 0x000fe20004800000 */
[----:B---3--:R-:W-:-:S04]  /*22a0*/  IMAD.HI.U32 R22, R19, R2, RZ ;  /* 0x0000000213167227 */ /* 0x008fc800078e00ff */
[----:B------:R-:W-:Y:S01]  /*22b0*/  IMAD.HI.U32 R6, R21, R2, RZ ;  /* 0x0000000215067227 */ /* 0x000fe200078e00ff */
[----:B------:R-:W-:-:S04]  /*22c0*/  @P3 SHF.R.U32.HI R19, RZ, R3, R22 ;  /* 0x00000003ff133219 */ /* 0x000fc80000011616 */
        /* <DEDUP_REMOVED lines=8> */
[----:B------:R-:W-:-:S04]  /*2350*/  @!P0 IMAD.HI.U32 R18, R7, R2, RZ ;  /* 0x0000000207128227 */ /* 0x000fc800078e00ff */
[----:B------:R-:W-:Y:S01]  /*2360*/  IMAD.MOV R2, RZ, RZ, -R6 ;  /* 0x000000ffff027224 */ /* 0x000fe200078e0a06 */
[----:B------:R-:W-:-:S03]  /*2370*/  @!P0 SHF.R.U32.HI R18, RZ, R3, R18 ;  /* 0x00000003ff128219 */ /* 0x000fc60000011612 */
[----:B------:R-:W-:Y:S01]  /*2380*/  IMAD R2, R72, R2, R5 ;  /* 0x0000000248027224 */ /* 0x000fe200078e0205 */
[----:B------:R-:W-:Y:S02]  /*2390*/  @!P0 SEL R3, R7, R18, !P3 ;  /* 0x0000001207038207 */ /* 0x000fe40005800000 */
[----:B------:R-:W-:-:S03]  /*23a0*/  IADD3 R18, PT, PT, -R5, RZ, RZ ;  /* 0x000000ff05127210 */ /* 0x000fc60007ffe1ff */
[--C-:B------:R-:W-:Y:S02]  /*23b0*/  @!P0 IMAD.IADD R6, R6, 0x1, -R3.reuse ;  /* 0x0000000106068824 */ /* 0x100fe400078e0a03 */
[----:B------:R-:W-:Y:S01]  /*23c0*/  @!P0 IMAD R3, R2, R21, R3 ;  /* 0x0000001502038224 */ /* 0x000fe200078e0203 */
[----:B------:R-:W-:Y:S01]  /*23d0*/  IADD3 R2, PT, PT, -R7, RZ, RZ ;  /* 0x000000ff07027210 */ /* 0x000fe20007ffe1ff */
[----:B------:R-:W-:Y:S02]  /*23e0*/  @!P0 IMAD R5, R72, R6, R7 ;  /* 0x0000000648058224 */ /* 0x000fe400078e0207 */
[----:B------:R-:W-:Y:S02]  /*23f0*/  IMAD R11, R4, R18, R11 ;  /* 0x00000012040b7224 */ /* 0x000fe400078e020b */
[----:B------:R-:W-:Y:S02]  /*2400*/  @!P0 IMAD.MOV.U32 R7, RZ, RZ, R3 ;  /* 0x000000ffff078224 */ /* 0x000fe400078e0003 */
[----:B------:R-:W-:-:S02]  /*2410*/  IMAD R2, R20, R2, R13 ;  /* 0x0000000214027224 */ /* 0x000fc400078e020d */
[----:B------:R-:W-:Y:S02]  /*2420*/  IMAD R11, R5, R4, R11 ;  /* 0x00000004050b7224 */ /* 0x000fe400078e020b */
[----:B------:R-:W-:Y:S02]  /*2430*/  IMAD R13, R7, R20, R2 ;  /* 0x00000014070d7224 */ /* 0x000fe400078e0202 */
.L_x_40:
[----:B------:R-:W1:Y:S02]  /*2440*/  LDCU UR8, c[0x0][0xb30] ;  /* 0x00016600ff0877ac */ /* 0x000e640008000800 */
[----:B-1----:R-:W-:-:S09]  /*2450*/  UISETP.NE.AND UP0, UPT, UR8, 0x1, UPT ;  /* 0x000000010800788c */ /* 0x002fd2000bf05270 */
[----:B------:R-:W-:Y:S05]  /*2460*/  BRA.U UP0, `(.L_x_41) ;  /* 0x0000000100407547 */ /* 0x000fea000b800000 */
[----:B------:R-:W1:Y:S08]  /*2470*/  LDC.64 R4, c[0x0][0xb10] ;  /* 0x0002c400ff047b82 */ /* 0x000e700000000a00 */
[----:B------:R-:W2:Y:S08]  /*2480*/  LDC.64 R2, c[0x0][0xb18] ;  /* 0x0002c600ff027b82 */ /* 0x000eb00000000a00 */
[----:B------:R-:W4:Y:S08]  /*2490*/  LDC R6, c[0x0][0xb20] ;  /* 0x0002c800ff067b82 */ /* 0x000f300000000800 */
[----:B------:R-:W3:Y:S01]  /*24a0*/  LDC R18, c[0x0][0xb0c] ;  /* 0x0002c300ff127b82 */ /* 0x000ee20000000800 */
[----:B-1----:R-:W-:-:S05]  /*24b0*/  IMAD.HI.U32 R4, R13, R4, RZ ;  /* 0x000000040d047227 */ /* 0x002fca00078e00ff */
[----:B------:R-:W-:Y:S01]  /*24c0*/  SHF.R.U32.HI R4, RZ, R5, R4 ;  /* 0x00000005ff047219 */ /* 0x000fe20000011604 */
[----:B--2---:R-:W-:Y:S01]  /*24d0*/  IMAD.HI.U32 R3, R11, R3, RZ ;  /* 0x000000030b037227 */ /* 0x004fe200078e00ff */
[----:B------:R-:W-:-:S04]  /*24e0*/  ISETP.NE.AND P0, PT, R2, 0x1, PT ;  /* 0x000000010200780c */ /* 0x000fc80003f05270 */
[----:B----4-:R-:W-:-:S04]  /*24f0*/  SHF.R.U32.HI R6, RZ, R6, R3 ;  /* 0x00000006ff067219 */ /* 0x010fc80000011603 */
[----:B------:R-:W-:Y:S02]  /*2500*/  SEL R3, R11, R6, !P0 ;  /* 0x000000060b037207 */ /* 0x000fe40004000000 */
[----:B---3--:R-:W-:-:S04]  /*2510*/  ISETP.NE.AND P1, PT, R18, 0x1, PT ;  /* 0x000000011200780c */ /* 0x008fc80003f25270 */
[----:B------:R-:W-:-:S05]  /*2520*/  SEL R4, R13, R4, !P1 ;  /* 0x000000040d047207 */ /* 0x000fca0004800000 */
[----:B------:R-:W-:Y:S02]  /*2530*/  IMAD.IADD R5, R3, 0x1, -R4 ;  /* 0x0000000103057824 */ /* 0x000fe400078e0a04 */
[----:B------:R-:W-:Y:S02]  /*2540*/  IMAD.IADD R3, R4, 0x1, -R3 ;  /* 0x0000000104037824 */ /* 0x000fe400078e0a03 */
[----:B------:R-:W-:Y:S02]  /*2550*/  IMAD R13, R5, R18, R13 ;  /* 0x00000012050d7224 */ /* 0x000fe400078e020d */
[----:B------:R-:W-:-:S07]  /*2560*/  IMAD R11, R3, R2, R11 ;  /* 0x00000002030b7224 */ /* 0x000fce00078e020b */
.L_x_41:
[----:B------:R-:W-:Y:S01]  /*2570*/  VIADD R14, R14, 0x1 ;  /* 0x000000010e0e7836 */ /* 0x000fe20000000000 */
[----:B------:R-:W-:Y:S01]  /*2580*/  PLOP3.LUT P1, PT, PT, PT, PT, 0x80, 0x8 ;  /* 0x000000000008781c */ /* 0x000fe20003f2f070 */
[----:B------:R-:W-:Y:S02]  /*2590*/  IMAD.IADD R21, R13, 0x1, R154 ;  /* 0x000000010d157824 */ /* 0x000fe400078e029a */
[----:B------:R-:W-:Y:S01]  /*25a0*/  IMAD.IADD R20, R11, 0x1, R152 ;  /* 0x000000010b147824 */ /* 0x000fe200078e0298 */
[----:B------:R-:W-:-:S04]  /*25b0*/  ISETP.NE.AND P0, PT, R14, 0x2, PT ;  /* 0x000000020e00780c */ /* 0x000fc80003f05270 */
[----:B------:R-:W-:Y:S02]  /*25c0*/  SEL R3, RZ, 0x1, P0 ;  /* 0x00000001ff037807 */ /* 0x000fe40000000000 */
[----:B------:R-:W-:Y:S02]  /*25d0*/  SEL R14, R14, RZ, P0 ;  /* 0x000000ff0e0e7207 */ /* 0x000fe40000000000 */
[----:B------:R-:W-:Y:S01]  /*25e0*/  LOP3.LUT R12, R12, R3, RZ, 0x3c, !PT ;  /* 0x000000030c0c7212 */ /* 0x000fe200078e3cff */
[----:B------:R-:W-:Y:S06]  /*25f0*/  @P2 BRA `(.L_x_42) ;  /* 0xfffffff000582947 */ /* 0x000fec000383ffff */
[----:B------:R-:W-:Y:S01]  /*2600*/  UIADD3 UR4, UPT, UPT, UR4, 0x28, URZ ;  /* 0x0000002804047890 */ /* 0x000fe2000fffe0ff */
[----:B------:R-:W-:-:S03]  /*2610*/  SHF.L.U32 R3, R15, 0x1f, RZ ;  /* 0x0000001f0f037819 */ /* 0x000fc600000006ff */
[----:B------:R-:W-:-:S09]  /*2620*/  ULEA UR5, UR13, UR4, 0x3 ;  /* 0x000000040d057291 */ /* 0x000fd2000f8e18ff */
[----:B------:R-:W1:Y:S02]  /*2630*/  SYNCS.PHASECHK.TRANS64.TRYWAIT P0, [UR5], R3 ;  /* 0x00000003ff0075a7 */ /* 0x000e640008001105 */
[----:B-1----:R-:W-:Y:S05]  /*2640*/  @!P0 BRA `(.L_x_43) ;  /* 0x00000064004c8947 */ /* 0x002fea0003800000 */
.L_x_129:
[----:B------:R-:W-:-:S04]  /*2650*/  UIADD3 UR6, UPT, UPT, UR13, 0x1, URZ ;  /* 0x000000010d067890 */ /* 0x000fc8000fffe0ff */
[----:B------:R-:W-:-:S04]  /*2660*/  UISETP.NE.AND UP0, UPT, UR6, 0x5, UPT ;  /* 0x000000050600788c */ /* 0x000fc8000bf05270 */
[----:B------:R-:W-:Y:S02]  /*2670*/  USEL UR7, URZ, 0x1, UP0 ;  /* 0x00000001ff077887 */ /* 0x000fe40008000000 */
[----:B------:R-:W-:-:S04]  /*2680*/  USEL UR6, UR6, URZ, UP0 ;  /* 0x000000ff06067287 */ /* 0x000fc80008000000 */
[----:B------:R-:W-:Y:S01]  /*2690*/  ULEA UR5, UR6, UR4, 0x3 ;  /* 0x0000000406057291 */ /* 0x000fe2000f8e18ff */
[----:B------:R-:W-:-:S04]  /*26a0*/  LOP3.LUT R2, R15, UR7, RZ, 0x3c, !PT ;  /* 0x000000070f027c12 */ /* 0x000fc8000f8e3cff */
[----:B-1----:R-:W-:-:S04]  /*26b0*/  SHF.L.U32 R3, R2, 0x1f, RZ ;  /* 0x0000001f02037819 */ /* 0x002fc800000006ff */
[----:B------:R-:W1:Y:S02]  /*26c0*/  SYNCS.PHASECHK.TRANS64.TRYWAIT P0, [UR5], R3 ;  /* 0x00000003ff0075a7 */ /* 0x000e640008001105 */
[----:B-1----:R-:W-:Y:S05]  /*26d0*/  @!P0 BRA `(.L_x_44) ;  /* 0x0000006400408947 */ /* 0x002fea0003800000 */
.L_x_131:
        /* <DEDUP_REMOVED lines=9> */
.L_x_133:
        /* <DEDUP_REMOVED lines=9> */
.L_x_135:
[----:B------:R-:W-:-:S04]  /*2800*/  UIADD3 UR6, UPT, UPT, UR6, 0x1, URZ ;  /* 0x0000000106067890 */ /* 0x000fc8000fffe0ff */
[----:B------:R-:W-:-:S04]  /*2810*/  UISETP.NE.AND UP0, UPT, UR6, 0x5, UPT ;  /* 0x000000050600788c */ /* 0x000fc8000bf05270 */
[----:B------:R-:W-:Y:S02]  /*2820*/  USEL UR5, URZ, 0x1, UP0 ;  /* 0x00000001ff057887 */ /* 0x000fe40008000000 */
[----:B------:R-:W-:-:S04]  /*2830*/  USEL UR6, UR6, URZ, UP0 ;  /* 0x000000ff06067287 */ /* 0x000fc80008000000 */
[----:B------:R-:W-:Y:S01]  /*2840*/  ULEA UR6, UR6, UR4, 0x3 ;  /* 0x0000000406067291 */ /* 0x000fe2000f8e18ff */
[----:B-1----:R-:W-:-:S04]  /*2850*/  LOP3.LUT R3, R2, UR5, RZ, 0x3c, !PT ;  /* 0x0000000502037c12 */ /* 0x002fc8000f8e3cff */
[----:B------:R-:W-:Y:S01]  /*2860*/  SHF.L.U32 R3, R3, 0x1f, RZ ;  /* 0x0000001f03037819 */ /* 0x000fe200000006ff */
[----:B---3--:R-:W-:-:S07]  /*2870*/  IMAD.U32 R0, RZ, RZ, UR6 ;  /* 0x00000006ff007e24 */ /* 0x008fce000f8e00ff */
.L_x_47:
[----:B-1----:R1:W2:Y:S02]  /*2880*/  SYNCS.PHASECHK.TRANS64.TRYWAIT P0, [R0+URZ], R3 ;  /* 0x00000003000075a7 */ /* 0x0022a400080011ff */
[----:B--2---:R-:W-:Y:S05]  /*2890*/  @!P0 NANOSLEEP.SYNCS 0x989680 ;  /* 0x009896800000895d */ /* 0x004fea0003900000 */
[----:B------:R-:W2:Y:S02]  /*28a0*/  @!P0 SYNCS.PHASECHK.TRANS64 P0, [R0+URZ], R3 ;  /* 0x00000003000085a7 */ /* 0x000ea400080010ff */
[----:B--2---:R-:W-:Y:S05]  /*28b0*/  @P0 EXIT ;  /* 0x000000000000094d */ /* 0x004fea0003800000 */
[----:B------:R-:W-:Y:S05]  /*28c0*/  BRA `(.L_x_47) ;  /* 0xfffffffc00ec7947 */ /* 0x000fea000383ffff */
.L_x_22:
[----:B------:R-:W-:-:S04]  /*28d0*/  UISETP.NE.AND UP1, UPT, UR37, URZ, UPT ;  /* 0x000000ff2500728c */ /* 0x000fc8000bf25270 */
[----:B------:R-:W-:-:S09]  /*28e0*/  UISETP.NE.OR UP1, UPT, UR10, 0x1, UP1 ;  /* 0x000000010a00788c */ /* 0x000fd20008f25670 */
[----:B------:R-:W-:Y:S05]  /*28f0*/  BRA.U UP1, `(.L_x_48) ;  /* 0x00000005014c7547 */ /* 0x000fea000b800000 */
[----:B------:R-:W-:Y:S01]  /*2900*/  HFMA2 R11, -RZ, RZ, 0, 0 ;  /* 0x00000000ff0b7431 */ /* 0x000fe200000001ff */
[----:B------:R-:W-:Y:S01]  /*2910*/  ISETP.GE.U32.AND P2, PT, R10, 0x2, PT ;  /* 0x000000020a00780c */ /* 0x000fe20003f46070 */
[----:B------:R-:W-:Y:S01]  /*2920*/  IMAD.MOV.U32 R12, RZ, RZ, 0x1 ;  /* 0x00000001ff0c7424 */ /* 0x000fe200078e00ff */
[----:B------:R-:W-:Y:S01]  /*2930*/  CS2R R8, SRZ ;  /* 0x0000000000087805 */ /* 0x000fe2000001ff00 */
[----:B------:R-:W-:Y:S01]  /*2940*/  IMAD.MOV.U32 R3, RZ, RZ, RZ ;  /* 0x000000ffff037224 */ /* 0x000fe200078e00ff */
[----:B------:R-:W-:Y:S01]  /*2950*/  UMOV UR4, 0x400 ;  /* 0x0000040000047882 */ /* 0x000fe20000000000 */
[----:B------:R-:W-:Y:S01]  /*2960*/  UMOV UR6, URZ ;  /* 0x000000ff00067c82 */ /* 0x000fe20008000000 */
[----:B------:R-:W-:-:S12]  /*2970*/  ULEA UR37, UR37, UR4, 0x18 ;  /* 0x0000000425257291 */ /* 0x000fd8000f8ec0ff */
.L_x_52:
[----:B------:R-:W-:Y:S02]  /*2980*/  LEA R0, R3, UR37, 0x3 ;  /* 0x0000002503007c11 */ /* 0x000fe4000f8e18ff */
[----:B------:R-:W-:-:S03]  /*2990*/  SHF.L.U32 R5, R8, 0x1f, RZ ;  /* 0x0000001f08057819 */ /* 0x000fc600000006ff */
[----:B------:R-:W-:Y:S01]  /*29a0*/  VIADD R4, R0, 0xf0 ;  /* 0x000000f000047836 */ /* 0x000fe20000000000 */
[----:B------:R-:W1:Y:S02]  /*29b0*/  SYNCS.PHASECHK.TRANS64.TRYWAIT P0, [R0+URZ+0xe0], R5 ;  /* 0x0000e005000075a7 */ /* 0x000e6400080011ff */
[----:B-1----:R-:W-:Y:S05]  /*29c0*/  @!P0 BRA `(.L_x_49) ;  /* 0x0000006000cc8947 */ /* 0x002fea0003800000 */
.L_x_136:
[----:B------:R-:W-:Y:S01]  /*29d0*/  ULEA UR5, UR6, UR37, 0x3 ;  /* 0x0000002506057291 */ /* 0x000fe2000f8e18ff */
[----:B------:R-:W-:Y:S01]  /*29e0*/  PRMT R4, RZ, 0x654, R4 ;  /* 0x00000654ff047816 */ /* 0x000fe20000000004 */
[----:B-1----:R-:W-:Y:S01]  /*29f0*/  @!P2 IMAD.MOV.U32 R5, RZ, RZ, 0x10 ;  /* 0x00000010ff05a424 */ /* 0x002fe200078e00ff */
[----:B------:R-:W-:Y:S01]  /*2a00*/  SHF.L.U32 R7, R12, 0x1f, RZ ;  /* 0x0000001f0c077819 */ /* 0x000fe200000006ff */
[----:B------:R-:W-:Y:S01]  /*2a10*/  UIADD3 UR4, UPT, UPT, UR5, 0x80, URZ ;  /* 0x0000008005047890 */ /* 0x000fe2000fffe0ff */
[----:B------:R1:W-:Y:S05]  /*2a20*/  SYNCS.ARRIVE.TRANS64.RED.A1T0 RZ, [R4+URZ], RZ ;  /* 0x000000ff04ff79a7 */ /* 0x0003ea00081004ff */
[----:B------:R-:W-:Y:S01]  /*2a30*/  IMAD.U32 R13, RZ, RZ, UR4 ;  /* 0x00000004ff0d7e24 */ /* 0x000fe2000f8e00ff */
[----:B------:R-:W2:Y:S04]  /*2a40*/  SYNCS.PHASECHK.TRANS64.TRYWAIT P0, [UR5+0x90], R7 ;  /* 0x00009007ff0075a7 */ /* 0x000ea80008001105 */
[----:B------:R-:W-:Y:S01]  /*2a50*/  PRMT R13, R10, 0x654, R13 ;  /* 0x000006540a0d7816 */ /* 0x000fe2000000000d */
[----:B-12---:R-:W-:Y:S06]  /*2a60*/  @!P0 BRA `(.L_x_50) ;  /* 0x0000006000b88947 */ /* 0x006fec0003800000 */
.L_x_138:
[----:B------:R-:W-:Y:S01]  /*2a70*/  ULEA UR4, UR6, UR37, 0x4 ;  /* 0x0000002506047291 */ /* 0x000fe2000f8e20ff */
[----:B------:R-:W-:Y:S01]  /*2a80*/  SEL R2, R13, R2, !P2 ;  /* 0x000000020d027207 */ /* 0x000fe20005000000 */
[----:B------:R-:W-:Y:S01]  /*2a90*/  UIADD3 UR5, UPT, UPT, UR5, 0x80, URZ ;  /* 0x0000008005057890 */ /* 0x000fe2000fffe0ff */
[----:B-1----:R-:W-:Y:S01]  /*2aa0*/  LEA R0, R11, UR37, 0x3 ;  /* 0x000000250b007c11 */ /* 0x002fe2000f8e18ff */
[----:B------:R-:W-:Y:S01]  /*2ab0*/  UIADD3 UR4, UPT, UPT, UR4, 0x110, URZ ;  /* 0x0000011004047890 */ /* 0x000fe2000fffe0ff */
[----:B------:R1:W-:Y:S01]  /*2ac0*/  @!P2 SYNCS.ARRIVE.TRANS64.RED RZ, [R2+URZ], R5 ;  /* 0x0000000502ffa9a7 */ /* 0x0003e200080004ff */
[----:B------:R-:W-:Y:S01]  /*2ad0*/  UIADD3 UR6, UPT, UPT, UR6, 0x1, URZ ;  /* 0x0000000106067890 */ /* 0x000fe2000fffe0ff */
[----:B------:R-:W-:-:S03]  /*2ae0*/  VIADD R3, R3, 0x1 ;  /* 0x0000000103037836 */ /* 0x000fc60000000000 */
[----:B------:R-:W-:Y:S02]  /*2af0*/  UISETP.NE.AND UP0, UPT, UR6, 0x2, UPT ;  /* 0x000000020600788c */ /* 0x000fe4000bf05270 */
[----:B------:R-:W-:Y:S01]  /*2b00*/  ISETP.NE.AND P0, PT, R3, 0x2, PT ;  /* 0x000000020300780c */ /* 0x000fe20003f05270 */
[----:B------:R-:W-:Y:S06]  /*2b10*/  UGETNEXTWORKID.BROADCAST [UR4], [UR5] ;  /* 0x00000000040073ca */ /* 0x000fec0008000100 */
[----:B------:R-:W-:Y:S02]  /*2b20*/  USEL UR4, URZ, 0x1, UP0 ;  /* 0x00000001ff047887 */ /* 0x000fe40008000000 */
[----:B------:R-:W-:-:S04]  /*2b30*/  USEL UR6, UR6, URZ, UP0 ;  /* 0x000000ff06067287 */ /* 0x000fc80008000000 */
[----:B------:R-:W-:Y:S02]  /*2b40*/  LOP3.LUT R12, R12, UR4, RZ, 0x3c, !PT ;  /* 0x000000040c0c7c12 */ /* 0x000fe4000f8e3cff */
[----:B-1----:R-:W-:-:S04]  /*2b50*/  SHF.L.U32 R5, R9, 0x1f, RZ ;  /* 0x0000001f09057819 */ /* 0x002fc800000006ff */
[----:B------:R-:W1:Y:S02]  /*2b60*/  SYNCS.PHASECHK.TRANS64.TRYWAIT P1, [R0+URZ+0x80], R5 ;  /* 0x00008005000075a7 */ /* 0x000e6400080211ff */
[----:B-1----:R-:W-:Y:S05]  /*2b70*/  @!P1 BRA `(.L_x_51) ;  /* 0x00000060008c9947 */ /* 0x002fea0003800000 */
.L_x_139:
[----:B------:R-:W-:Y:S01]  /*2b80*/  LEA R4, R11, UR37, 0x4 ;  /* 0x000000250b047c11 */ /* 0x000fe2000f8e20ff */
[----:B-1----:R-:W-:Y:S01]  /*2b90*/  VIADD R0, R0, 0x90 ;  /* 0x0000009000007836 */ /* 0x002fe20000000000 */
[----:B------:R-:W-:Y:S01]  /*2ba0*/  SEL R3, R3, RZ, P0 ;  /* 0x000000ff03037207 */ /* 0x000fe20000000000 */
[----:B------:R-:W-:-:S03]  /*2bb0*/  VIADD R11, R11, 0x1 ;  /* 0x000000010b0b7836 */ /* 0x000fc60000000000 */
[----:B------:R-:W1:Y:S01]  /*2bc0*/  LDS.128 R4, [R4+0x110] ;  /* 0x0001100004047984 */ /* 0x000e620000000c00 */
[----:B------:R-:W-:Y:S02]  /*2bd0*/  PRMT R0, RZ, 0x654, R0 ;  /* 0x00000654ff007816 */ /* 0x000fe40000000000 */
[C---:B------:R-:W-:Y:S01]  /*2be0*/  ISETP.NE.AND P1, PT, R11.reuse, 0x2, PT ;  /* 0x000000020b00780c */ /* 0x040fe20003f25270 */
[----:B------:R-:W-:Y:S01]  /*2bf0*/  @!PT LDS RZ, [RZ] ;  /* 0x00000000fffff984 */ /* 0x000fe20000000800 */
[----:B------:R-:W-:Y:S01]  /*2c00*/  @!PT LDS RZ, [RZ] ;  /* 0x00000000fffff984 */ /* 0x000fe20000000800 */
[----:B------:R-:W-:Y:S01]  /*2c10*/  @!PT LDS RZ, [RZ] ;  /* 0x00000000fffff984 */ /* 0x000fe20000000800 */
[----:B------:R-:W-:Y:S01]  /*2c20*/  @!PT LDS RZ, [RZ] ;  /* 0x00000000fffff984 */ /* 0x000fe20000000800 */
[----:B------:R2:W-:Y:S06]  /*2c30*/  MEMBAR.ALL.CTA ;  /* 0x0000000000007992 */ /* 0x0005ec0000008000 */
[----:B--2---:R-:W2:Y:S01]  /*2c40*/  FENCE.VIEW.ASYNC.S ;  /* 0x00000000000073c6 */ /* 0x004ea20000000000 */
[----:B------:R-:W-:Y:S01]  /*2c50*/  SEL R11, R11, RZ, P1 ;  /* 0x000000ff0b0b7207 */ /* 0x000fe20000800000 */
[----:B--2---:R2:W-:Y:S01]  /*2c60*/  SYNCS.ARRIVE.TRANS64.RED.A1T0 RZ, [R0+URZ], RZ ;  /* 0x000000ff00ff79a7 */ /* 0x0045e200081004ff */
[----:B-1----:R-:W-:-:S02]  /*2c70*/  LOP3.LUT P3, RZ, R6, 0x1, RZ, 0xc0, !PT ;  /* 0x0000000106ff7812 */ /* 0x002fc4000786c0ff */
[----:B------:R-:W-:-:S04]  /*2c80*/  SEL R5, RZ, 0x1, P0 ;  /* 0x00000001ff057807 */ /* 0x000fc80000000000 */
[----:B------:R-:W-:Y:S02]  /*2c90*/  LOP3.LUT R8, R8, R5, RZ, 0x3c, !PT ;  /* 0x0000000508087212 */ /* 0x000fe400078e3cff */
[----:B--2---:R-:W-:-:S04]  /*2ca0*/  SEL R0, RZ, 0x1, P1 ;  /* 0x00000001ff007807 */ /* 0x004fc80000800000 */
[----:B------:R-:W-:Y:S01]  /*2cb0*/  LOP3.LUT R9, R9, R0, RZ, 0x3c, !PT ;  /* 0x0000000009097212 */ /* 0x000fe200078e3cff */
[----:B------:R-:W-:Y:S06]  /*2cc0*/  @P3 BRA `(.L_x_52) ;  /* 0xfffffffc002c3947 */ /* 0x000fec000383ffff */
[----:B------:R-:W-:Y:S01]  /*2cd0*/  ULEA UR5, UR6, UR37, 0x3 ;  /* 0x0000002506057291 */ /* 0x000fe2000f8e18ff */
[----:B------:R-:W-:-:S08]  /*2ce0*/  SHF.L.U32 R3, R12, 0x1f, RZ ;  /* 0x0000001f0c037819 */ /* 0x000fd000000006ff */
[----:B------:R-:W1:Y:S02]  /*2cf0*/  SYNCS.PHASECHK.TRANS64 P0, [UR5+0x90], R3 ;  /* 0x00009003ff0075a7 */ /* 0x000e640008001005 */
[----:B-1----:R-:W-:Y:S05]  /*2d00*/  @P0 BRA `(.L_x_53) ;  /* 0x0000000000080947 */ /* 0x002fea0003800000 */
[----:B------:R-:W1:Y:S02]  /*2d10*/  SYNCS.PHASECHK.TRANS64.TRYWAIT P0, [UR5+0x90], R3 ;  /* 0x00009003ff0075a7 */ /* 0x000e640008001105 */
[----:B-1----:R-:W-:Y:S05]  /*2d20*/  @!P0 BRA `(.L_x_54) ;  /* 0x0000006000348947 */ /* 0x002fea0003800000 */
.L_x_53:
[----:B------:R-:W-:-:S04]  /*2d30*/  UIADD3 UR4, UPT, UPT, UR6, 0x1, URZ ;  /* 0x0000000106047890 */ /* 0x000fc8000fffe0ff */
[----:B------:R-:W-:-:S04]  /*2d40*/  UISETP.NE.AND UP0, UPT, UR4, 0x2, UPT ;  /* 0x000000020400788c */ /* 0x000fc8000bf05270 */
[----:B------:R-:W-:Y:S02]  /*2d50*/  USEL UR7, URZ, 0x1, UP0 ;  /* 0x00000001ff077887 */ /* 0x000fe40008000000 */
[----:B------:R-:W-:-:S04]  /*2d60*/  USEL UR4, UR4, URZ, UP0 ;  /* 0x000000ff04047287 */ /* 0x000fc80008000000 */
[----:B------:R-:W-:Y:S01]  /*2d70*/  ULEA UR4, UR4, UR37, 0x3 ;  /* 0x0000002504047291 */ /* 0x000fe2000f8e18ff */
[----:B-1----:R-:W-:-:S04]  /*2d80*/  LOP3.LUT R3, R12, UR7, RZ, 0x3c, !PT ;  /* 0x000000070c037c12 */ /* 0x002fc8000f8e3cff */
[----:B------:R-:W-:-:S04]  /*2d90*/  SHF.L.U32 R0, R3, 0x1f, RZ ;  /* 0x0000001f03007819 */ /* 0x000fc800000006ff */
[----:B------:R-:W1:Y:S02]  /*2da0*/  SYNCS.PHASECHK.TRANS64 P0, [UR4+0x90], R0 ;  /* 0x00009000ff0075a7 */ /* 0x000e640008001004 */
[----:B-1----:R-:W-:Y:S05]  /*2db0*/  @P0 EXIT ;  /* 0x000000000000094d */ /* 0x002fea0003800000 */
[----:B------:R-:W-:Y:S02]  /*2dc0*/  SHF.L.U32 R3, R3, 0x1f, RZ ;  /* 0x0000001f03037819 */ /* 0x000fe400000006ff */
[----:B------:R-:W-:-:S07]  /*2dd0*/  MOV R0, UR4 ;  /* 0x0000000400007c02 */ /* 0x000fce0008000f00 */
.L_x_55:
[----:B-1----:R1:W2:Y:S02]  /*2de0*/  SYNCS.PHASECHK.TRANS64.TRYWAIT P0, [R0+URZ+0x90], R3 ;  /* 0x00009003000075a7 */ /* 0x0022a400080011ff */
[----:B--2---:R-:W-:Y:S05]  /*2df0*/  @!P0 NANOSLEEP.SYNCS 0x989680 ;  /* 0x009896800000895d */ /* 0x004fea0003900000 */
[----:B------:R-:W2:Y:S02]  /*2e00*/  @!P0 SYNCS.PHASECHK.TRANS64 P0, [R0+URZ+0x90], R3 ;  /* 0x00009003000085a7 */ /* 0x000ea400080010ff */
[----:B--2---:R-:W-:Y:S05]  /*2e10*/  @P0 EXIT ;  /* 0x000000000000094d */ /* 0x004fea0003800000 */
[----:B------:R-:W-:Y:S05]  /*2e20*/  BRA `(.L_x_55) ;  /* 0xfffffffc00ec7947 */ /* 0x000fea000383ffff */
.L_x_48:
[----:B------:R-:W-:Y:S05]  /*2e30*/  BRA.U UP4, `(.L_x_56) ;  /* 0x0000001104847547 */ /* 0x000fea000b800000 */
[----:B------:R-:W-:Y:S01]  /*2e40*/  UMOV UR6, 0x40 ;  /* 0x0000004000067882 */ /* 0x000fe20000000000 */
[----:B------:R-:W-:Y:S01]  /*2e50*/  NOP ;  /* 0x0000000000007918 */ /* 0x000fe20000000000 */
[----:B------:R-:W-:Y:S01]  /*2e60*/  ULEA UR6, UR37, UR6, 0x18 ;  /* 0x0000000625067291 */ /* 0x000fe2000f8ec0ff */
[----:B------:R-:W-:Y:S02]  /*2e70*/  UMOV UR7, 0x400 ;  /* 0x0000040000077882 */ /* 0x000fe40000000000 */
[----:B------:R-:W-:-:S06]  /*2e80*/  ULEA UR37, UR37, UR7, 0x18 ;  /* 0x0000000725257291 */ /* 0x000fcc000f8ec0ff */
[----:B------:R-:W1:Y:S02]  /*2e90*/  LDS.U8 R2, [UR6+0x1c] ;  /* 0x00001c06ff027984 */ /* 0x000e640008000000 */
[----:B-1----:R-:W-:-:S13]  /*2ea0*/  ISETP.NE.AND P0, PT, R2, RZ, PT ;  /* 0x000000ff0200720c */ /* 0x002fda0003f05270 */
[----:B------:R-:W-:Y:S05]  /*2eb0*/  @P0 BRA `(.L_x_57) ;  /* 0x0000000400080947 */ /* 0x000fea0003800000 */
[----:B------:R-:W-:Y:S02]  /*2ec0*/  UISETP.NE.U32.AND UP0, UPT, UR5, 0x1, UPT ;  /* 0x000000010500788c */ /* 0x000fe4000bf05070 */
[----:B------:R-:W-:-:S07]  /*2ed0*/  UIADD3 UR8, UPT, UPT, UR6, 0x8, URZ ;  /* 0x0000000806087890 */ /* 0x000fce000fffe0ff */
[----:B------:R-:W-:Y:S05]  /*2ee0*/  BRA.U !UP0, `(.L_x_58) ;  /* 0x00000001089c7547 */ /* 0x000fea000b800000 */
[----:B------:R-:W-:Y:S01]  /*2ef0*/  ELECT P0, URZ, PT ;  /* 0x0000000000ff782f */ /* 0x000fe20003800000 */
[----:B------:R-:W-:-:S12]  /*2f00*/  BSSY B0, `(.L_x_58) ;  /* 0x0000025000007945 */ /* 0x000fd80003800000 */
[----:B------:R-:W-:Y:S05]  /*2f10*/  @!P0 BRA `(.L_x_59) ;  /* 0x00000000008c8947 */ /* 0x000fea0003800000 */
[----:B------:R-:W-:-:S05]  /*2f20*/  UMOV UR7, 0x10 ;  /* 0x0000001000077882 */ /* 0x000fca0000000000 */
[----:B------:R-:W-:Y:S04]  /*2f30*/  DEPBAR.LE SB1, 0x36 ;  /* 0x00009d800000791a */ /* 0x000fe80000000000 */
[----:B------:R-:W1:Y:S02]  /*2f40*/  UTCATOMSWS.2CTA.FIND_AND_SET.ALIGN UP1, UR7, UR7 ;  /* 0x00000007000775e3 */ /* 0x000e640008220800 */
[----:B-1----:R-:W-:Y:S01]  /*2f50*/  MOV R11, UR7 ;  /* 0x00000007000b7c02 */ /* 0x002fe20008000f00 */
[----:B------:R-:W-:Y:S06]  /*2f60*/  BRA.U UP1, `(.L_x_60) ;  /* 0x0000000101187547 */ /* 0x000fec000b800000 */
.L_x_61:
[----:B------:R-:W-:Y:S05]  /*2f70*/  NANOSLEEP 0x64 ;  /* 0x000000640000795d */ /* 0x000fea0003800000 */
[----:B------:R-:W-:-:S05]  /*2f80*/  UMOV UR7, 0x10 ;  /* 0x0000001000077882 */ /* 0x000fca0000000000 */
[----:B------:R-:W-:Y:S04]  /*2f90*/  DEPBAR.LE SB1, 0x36 ;  /* 0x00009d800000791a */ /* 0x000fe80000000000 */
[----:B------:R-:W1:Y:S02]  /*2fa0*/  UTCATOMSWS.2CTA.FIND_AND_SET.ALIGN UP1, UR7, UR7 ;  /* 0x00000007000775e3 */ /* 0x000e640008220800 */
[----:B-1----:R-:W-:Y:S01]  /*2fb0*/  MOV R11, UR7 ;  /* 0x00000007000b7c02 */ /* 0x002fe20008000f00 */
[----:B------:R-:W-:Y:S05]  /*2fc0*/  BRA.U !UP1, `(.L_x_61) ;  /* 0xfffffffd09e87547 */ /* 0x000fea000b83ffff */
.L_x_60:
[----:B------:R-:W1:Y:S01]  /*2fd0*/  LDS R5, [UR6+0x10] ;  /* 0x00001006ff057984 */ /* 0x000e620008000800 */
[----:B------:R-:W-:Y:S01]  /*2fe0*/  IMAD.U32 R3, RZ, RZ, UR37 ;  /* 0x00000025ff037e24 */ /* 0x000fe2000f8e00ff */
[----:B------:R-:W-:-:S03]  /*2ff0*/  MOV R2, UR4 ;  /* 0x0000000400027c02 */ /* 0x000fc60008000f00 */
[----:B------:R-:W-:Y:S01]  /*3000*/  VIADD R3, R3, 0x130 ;  /* 0x0000013003037836 */ /* 0x000fe20000000000 */
[----:B-1----:R-:W-:-:S04]  /*3010*/  SHF.L.U32 R5, R5, 0x1f, RZ ;  /* 0x0000001f05057819 */ /* 0x002fc800000006ff */
[----:B------:R-:W1:Y:S02]  /*3020*/  SYNCS.PHASECHK.TRANS64.TRYWAIT P0, [UR6+0x8], R5 ;  /* 0x00000805ff0075a7 */ /* 0x000e640008001106 */
[----:B-1----:R-:W-:Y:S05]  /*3030*/  @P0 BRA `(.L_x_62) ;  /* 0x0000000000080947 */ /* 0x002fea0003800000 */
[----:B------:R-:W1:Y:S02]  /*3040*/  SYNCS.PHASECHK.TRANS64.TRYWAIT P0, [UR6+0x8], R5 ;  /* 0x00000805ff0075a7 */ /* 0x000e640008001106 */
[----:B-1----:R-:W-:Y:S05]  /*3050*/  @!P0 BRA `(.L_x_63) ;  /* 0x0000005c00808947 */ /* 0x002fea0003800000 */
.L_x_62:
[----:B-1----:R-:W-:Y:S01]  /*3060*/  HFMA2 R4, -RZ, RZ, 0, 5.9604644775390625e-08 ;  /* 0x00000001ff047431 */ /* 0x002fe200000001ff */
[----:B------:R-:W-:Y:S01]  /*3070*/  UPRMT UR7, UR4, 0x654, UR8 ;  /* 0x0000065404077896 */ /* 0x000fe20008000008 */
[----:B------:R-:W-:Y:S01]  /*3080*/  IMAD.MOV.U32 R6, RZ, RZ, 0xffff ;  /* 0x0000ffffff067424 */ /* 0x000fe200078e00ff */
[----:B------:R-:W-:Y:S01]  /*3090*/  PRMT R2, R2, 0x654, R3 ;  /* 0x0000065402027816 */ /* 0x000fe20000000003 */
[----:B------:R-:W-:Y:S02]  /*30a0*/  IMAD.MOV.U32 R5, RZ, RZ, 0x4 ;  /* 0x00000004ff057424 */ /* 0x000fe400078e00ff */
[----:B------:R-:W-:Y:S01]  /*30b0*/  IMAD.SHL.U32 R9, R11, 0x20, RZ ;  /* 0x000000200b097824 */ /* 0x000fe200078e00ff */
[----:B------:R-:W-:Y:S02]  /*30c0*/  MOV R3, UR7 ;  /* 0x0000000700037c02 */ /* 0x000fe40008000f00 */
[-C--:B------:R-:W-:Y:S01]  /*30d0*/  SHF.L.U32 R7, R6, R11.reuse, RZ ;  /* 0x0000000b06077219 */ /* 0x080fe200000006ff */
[----:B------:R1:W-:Y:S01]  /*30e0*/  SYNCS.ARRIVE.TRANS64.RED RZ, [UR7], R5 ;  /* 0x00000005ffff79a7 */ /* 0x0003e20008000407 */
[----:B------:R-:W-:Y:S01]  /*30f0*/  SHF.L.U32 R6, R4, R11, RZ ;  /* 0x0000000b04067219 */ /* 0x000fe200000006ff */
[----:B------:R1:W-:Y:S04]  /*3100*/  STS [UR37+0x130], R9 ;  /* 0x00013009ff007988 */ /* 0x0003e80008000825 */
[----:B------:R1:W-:Y:S04]  /*3110*/  STAS [R2.64], R11 ;  /* 0x0000000b02007dbd */ /* 0x0003e8000c0008ff */
[----:B------:R1:W-:Y:S04]  /*3120*/  ATOMS.OR RZ, [UR6+0x14], R7 ;  /* 0x00001407ffff798c */ /* 0x0003e8000b000006 */
[----:B------:R1:W-:Y:S04]  /*3130*/  ATOMS.OR RZ, [UR6+0x18], R6 ;  /* 0x00001806ffff798c */ /* 0x0003e8000b000006 */
[----:B------:R1:W-:Y:S02]  /*3140*/  ATOMS.XOR RZ, [UR6+0x10], R4 ;  /* 0x00001004ffff798c */ /* 0x0003e4000b800006 */
.L_x_59:
[----:B------:R-:W-:Y:S05]  /*3150*/  BSYNC B0 ;  /* 0x0000000000007941 */ /* 0x000fea0003800000 */
.L_x_58:
[----:B------:R-:W-:Y:S05]  /*3160*/  BRA.U UP0, `(.L_x_64) ;  /* 0x00000001006c7547 */ /* 0x000fea000b800000 */
[----:B------:R-:W-:-:S03]  /*3170*/  UMOV UR7, 0xffffffff ;  /* 0xffffffff00077882 */ /* 0x000fc60000000000 */
[----:B------:R-:W-:Y:S05]  /*3180*/  BRA.DIV UR7, `(.L_x_65) ;  /* 0x0000005e074c7947 */ /* 0x000fea000b800000 */
[----:B------:R-:W-:-:S13]  /*3190*/  ELECT P6, URZ, PT ;  /* 0x0000000000ff782f */ /* 0x000fda00038c0000 */
.L_x_143:
[----:B------:R-:W-:Y:S05]  /*31a0*/  @!P6 BRA `(.L_x_64) ;  /* 0x00000000005ce947 */ /* 0x000fea0003800000 */
[----:B-1----:R-:W1:Y:S02]  /*31b0*/  LDS R3, [UR6+0x10] ;  /* 0x00001006ff037984 */ /* 0x002e640008000800 */
[----:B-1----:R-:W-:-:S04]  /*31c0*/  SHF.L.U32 R3, R3, 0x1f, RZ ;  /* 0x0000001f03037819 */ /* 0x002fc800000006ff */
[----:B------:R-:W1:Y:S02]  /*31d0*/  SYNCS.PHASECHK.TRANS64.TRYWAIT P0, [UR6+0x8], R3 ;  /* 0x00000803ff0075a7 */ /* 0x000e640008001106 */
[----:B-1----:R-:W-:Y:S05]  /*31e0*/  @P0 BRA `(.L_x_66) ;  /* 0x0000000000080947 */ /* 0x002fea0003800000 */
[----:B------:R-:W1:Y:S02]  /*31f0*/  SYNCS.PHASECHK.TRANS64.TRYWAIT P0, [UR6+0x8], R3 ;  /* 0x00000803ff0075a7 */ /* 0x000e640008001106 */
[----:B-1----:R-:W-:Y:S05]  /*3200*/  @!P0 BRA `(.L_x_67) ;  /* 0x0000005c004c8947 */ /* 0x002fea0003800000 */
.L_x_66:
[----:B------:R-:W2:Y:S01]  /*3210*/  LDS R5, [UR37+0x130] ;  /* 0x00013025ff057984 */ /* 0x000ea20008000800 */
[----:B-1----:R-:W-:Y:S02]  /*3220*/  HFMA2 R2, -RZ, RZ, 0, 5.9604644775390625e-08 ;  /* 0x00000001ff027431 */ /* 0x002fe400000001ff */
[----:B------:R-:W-:Y:S01]  /*3230*/  IMAD.MOV.U32 R3, RZ, RZ, 0xffff ;  /* 0x0000ffffff037424 */ /* 0x000fe200078e00ff */
[----:B------:R-:W-:Y:S01]  /*3240*/  UPRMT UR7, UR4, 0x654, UR8 ;  /* 0x0000065404077896 */ /* 0x000fe20008000008 */
[----:B--2---:R-:W-:-:S03]  /*3250*/  IMAD.SHL.U32 R4, R5, 0x20, RZ ;  /* 0x0000002005047824 */ /* 0x004fc600078e00ff */
[-C--:B------:R-:W-:Y:S02]  /*3260*/  SHF.L.U32 R3, R3, R5.reuse, RZ ;  /* 0x0000000503037219 */ /* 0x080fe400000006ff */
[----:B------:R-:W-:Y:S01]  /*3270*/  SHF.L.U32 R5, R2, R5, RZ ;  /* 0x0000000502057219 */ /* 0x000fe200000006ff */
[----:B------:R2:W-:Y:S04]  /*3280*/  STS [UR37+0x130], R4 ;  /* 0x00013004ff007988 */ /* 0x0005e80008000825 */
[----:B------:R2:W-:Y:S04]  /*3290*/  ATOMS.OR RZ, [UR6+0x14], R3 ;  /* 0x00001403ffff798c */ /* 0x0005e8000b000006 */
[----:B------:R2:W-:Y:S01]  /*32a0*/  ATOMS.OR RZ, [UR6+0x18], R5 ;  /* 0x00001805ffff798c */ /* 0x0005e2000b000006 */
[----:B------:R-:W-:Y:S03]  /*32b0*/  SYNCS.ARRIVE.TRANS64.RED.A1T0 RZ, [UR7], RZ ;  /* 0x000000ffffff79a7 */ /* 0x000fe60008100407 */
[----:B------:R2:W-:Y:S01]  /*32c0*/  ATOMS.XOR RZ, [UR6+0x10], R2 ;  /* 0x00001002ffff798c */ /* 0x0005e2000b800006 */
[----:B------:R-:W-:Y:S05]  /*32d0*/  BRA `(.L_x_64) ;  /* 0x0000000000107947 */ /* 0x000fea0003800000 */
.L_x_57:
[----:B------:R-:W-:-:S05]  /*32e0*/  MOV R2, 0xffffffff ;  /* 0xffffffff00027802 */ /* 0x000fca0000000f00 */
[----:B------:R1:W-:Y:S02]  /*32f0*/  STS [UR37+0x130], R2 ;  /* 0x00013002ff007988 */ /* 0x0003e40008000825 */
[----:B-1----:R-:W-:Y:S02]  /*3300*/  MOV R2, 0x3320 ;  /* 0x0000332000027802 */ /* 0x002fe40000000f00 */
[----:B-----5:R-:W-:Y:S05]  /*3310*/  CALL.REL.NOINC `($__internal_1_$__cuda_sm10x_tcgen05_guardrail_trap_phase_invalid_during_alloc) ;  /* 0x0000006000947944 */ /* 0x020fea0003c00000 */
.L_x_64:
[----:B------:R-:W-:Y:S05]  /*3320*/  WARPSYNC.ALL ;  /* 0x0000000000007948 */ /* 0x000fea0003800000 */
[----:B------:R-:W3:Y:S01]  /*3330*/  S2UR UR8, SR_CgaCtaId ;  /* 0x00000000000879c3 */ /* 0x000ee20000008800 */
[----:B------:R-:W-:Y:S01]  /*3340*/  UMOV UR6, 0x400 ;  /* 0x0000040000067882 */ /* 0x000fe20000000000 */
[----:B------:R-:W-:-:S06]  /*3350*/  NOP ;  /* 0x0000000000007918 */ /* 0x000fcc0000000000 */
[----:B------:R-:W-:Y:S06]  /*3360*/  BAR.ARV 0x6, 0xa0 ;  /* 0x0182800000007b1d */ /* 0x000fec0000002000 */
[----:B------:R-:W-:Y:S01]  /*3370*/  LOP3.LUT R0, R0, 0xffff, RZ, 0xc0, !PT ;  /* 0x0000ffff00007812 */ /* 0x000fe200078ec0ff */
[----:B-1----:R-:W-:Y:S01]  /*3380*/  IMAD.MOV.U32 R9, RZ, RZ, 0x1 ;  /* 0x00000001ff097424 */ /* 0x002fe200078e00ff */
[----:B------:R-:W-:Y:S01]  /*3390*/  LOP3.LUT R8, R8, 0xffff, RZ, 0xc0, !PT ;  /* 0x0000ffff08087812 */ /* 0x000fe200078ec0ff */
[----:B------:R-:W-:Y:S01]  /*33a0*/  UMOV UR22, URZ ;  /* 0x000000ff00167c82 */ /* 0x000fe20008000000 */
[----:B------:R-:W-:Y:S01]  /*33b0*/  R2UR UR12, R0 ;  /* 0x00000000000c72ca */ /* 0x000fe200000e0000 */
[----:B------:R-:W-:Y:S01]  /*33c0*/  UMOV UR21, URZ ;  /* 0x000000ff00157c82 */ /* 0x000fe20008000000 */
[----:B------:R-:W-:Y:S01]  /*33d0*/  R2UR UR13, R8 ;  /* 0x00000000080d72ca */ /* 0x000fe200000e0000 */
[----:B------:R-:W-:Y:S01]  /*33e0*/  IMAD.MOV.U32 R8, RZ, RZ, RZ ;  /* 0x000000ffff087224 */ /* 0x000fe200078e00ff */
[----:B------:R-:W-:-:S02]  /*33f0*/  UISETP.NE.AND UP2, UPT, UR5, URZ, UPT ;  /* 0x000000ff0500728c */ /* 0x000fc4000bf45270 */
[----:B---3--:R-:W-:Y:S01]  /*3400*/  ULEA UR8, UR8, UR6, 0x18 ;  /* 0x0000000608087291 */ /* 0x008fe2000f8ec0ff */
[----:B------:R-:W1:Y:S03]  /*3410*/  LDCU UR6, c[0x0][0x38c] ;  /* 0x00007180ff0677ac */ /* 0x000e660008000800 */
[----:B------:R-:W-:Y:S02]  /*3420*/  UIADD3 UR14, UPT, UPT, UR8, 0x8400, URZ ;  /* 0x00008400080e7890 */ /* 0x000fe4000fffe0ff */
[----:B------:R-:W-:-:S03]  /*3430*/  UIADD3 UR15, UPT, UPT, UR8, 0xd400, URZ ;  /* 0x0000d400080f7890 */ /* 0x000fc6000fffe0ff */
[----:B--2---:R-:W2:Y:S01]  /*3440*/  LDS R2, [UR8+0x130] ;  /* 0x00013008ff027984 */ /* 0x004ea20008000800 */
[----:B------:R-:W-:Y:S02]  /*3450*/  USHF.R.U32.HI UR14, URZ, 0x4, UR14 ;  /* 0x00000004ff0e7899 */ /* 0x000fe4000801160e */
[----:B------:R-:W-:Y:S02]  /*3460*/  USHF.R.U32.HI UR15, URZ, 0x4, UR15 ;  /* 0x00000004ff0f7899 */ /* 0x000fe4000801160f */
[----:B------:R-:W-:Y:S02]  /*3470*/  ULOP3.LUT UR14, UR14, 0x3fff, URZ, 0xc0, !UPT ;  /* 0x00003fff0e0e7892 */ /* 0x000fe4000f8ec0ff */
[----:B------:R-:W-:Y:S02]  /*3480*/  ULOP3.LUT UR15, UR15, 0x3fff, URZ, 0xc0, !UPT ;  /* 0x00003fff0f0f7892 */ /* 0x000fe4000f8ec0ff */
[----:B------:R-:W-:Y:S02]  /*3490*/  ULOP3.LUT UR14, UR14, 0x10000, URZ, 0xfc, !UPT ;  /* 0x000100000e0e7892 */ /* 0x000fe4000f8efcff */
[----:B-1----:R-:W-:-:S02]  /*34a0*/  UIADD3 UR6, UPT, UPT, UR6, 0x1f, URZ ;  /* 0x0000001f06067890 */ /* 0x002fc4000fffe0ff */
[----:B------:R-:W-:Y:S02]  /*34b0*/  ULOP3.LUT UR15, UR15, 0x10000, URZ, 0xfc, !UPT ;  /* 0x000100000f0f7892 */ /* 0x000fe4000f8efcff */
[----:B------:R-:W-:Y:S01]  /*34c0*/  USHF.R.S32.HI UR7, URZ, 0x1f, UR6 ;  /* 0x0000001fff077899 */ /* 0x000fe20008011406 */
[----:B------:R-:W-:Y:S01]  /*34d0*/  UMOV UR20, URZ ;  /* 0x000000ff00147c82 */ /* 0x000fe20008000000 */
[----:B------:R-:W-:Y:S02]  /*34e0*/  UMOV UR26, 0x0 ;  /* 0x00000000001a7882 */ /* 0x000fe40000000000 */
[----:B------:R-:W-:Y:S01]  /*34f0*/  ULEA.HI UR7, UR7, UR6, URZ, 0x5 ;  /* 0x0000000607077291 */ /* 0x000fe2000f8f28ff */
[----:B------:R-:W-:-:S03]  /*3500*/  UMOV UR27, 0x102004a0 ;  /* 0x102004a0001b7882 */ /* 0x000fc60000000000 */
[----:B------:R-:W-:-:S04]  /*3510*/  USHF.R.S32.HI UR7, URZ, 0x5, UR7 ;  /* 0x00000005ff077899 */ /* 0x000fc80008011407 */
[----:B------:R-:W-:-:S04]  /*3520*/  UISETP.LT.AND UP0, UPT, UR7, 0x1, UPT ;  /* 0x000000010700788c */ /* 0x000fc8000bf01270 */
[----:B------:R-:W-:Y:S01]  /*3530*/  USEL UR23, UR7, 0x1, !UP0 ;  /* 0x0000000107177887 */ /* 0x000fe2000c000000 */
[----:B--2---:R-:W-:Y:S02]  /*3540*/  R2UR UR24, R2 ;  /* 0x00000000021872ca */ /* 0x004fe400000e0000 */
[----:B------:R-:W-:-:S13]  /*3550*/  CS2R R2, SRZ ;  /* 0x0000000000027805 */ /* 0x000fda000001ff00 */
.L_x_75:
[C---:B------:R-:W-:Y:S02]  /*3560*/  LEA R0, R8.reuse, UR8, 0x3 ;  /* 0x0000000808007c11 */ /* 0x040fe4000f8e18ff */
[----:B------:R-:W-:Y:S02]  /*3570*/  SHF.L.U32 R5, R3, 0x1f, RZ ;  /* 0x0000001f03057819 */ /* 0x000fe400000006ff */
[----:B------:R-:W-:Y:S02]  /*3580*/  LEA R4, R8, UR8, 0x4 ;  /* 0x0000000808047c11 */ /* 0x000fe4000f8e20ff */
[----:B------:R-:W1:Y:S02]  /*3590*/  SYNCS.PHASECHK.TRANS64.TRYWAIT P0, [R0+URZ+0x80], R5 ;  /* 0x00008005000075a7 */ /* 0x000e6400080011ff */
[----:B-1-34-:R-:W-:Y:S05]  /*35a0*/  @!P0 BRA `(.L_x_68) ;  /* 0x00000058007c8947 */ /* 0x01afea0003800000 */
.L_x_144:
[----:B-1----:R-:W1:Y:S01]  /*35b0*/  LDS.128 R4, [R4+0x110] ;  /* 0x0001100004047984 */ /* 0x002e620000000c00 */
[----:B------:R-:W-:Y:S02]  /*35c0*/  VIADD R0, R0, 0x90 ;  /* 0x0000009000007836 */ /* 0x000fe40000000000 */
[----:B------:R-:W-:Y:S01]  /*35d0*/  VIADD R8, R8, 0x1 ;  /* 0x0000000108087836 */ /* 0x000fe20000000000 */
[----:B------:R-:W-:Y:S01]  /*35e0*/  @!PT LDS RZ, [RZ] ;  /* 0x00000000fffff984 */ /* 0x000fe20000000800 */
[----:B------:R-:W-:Y:S01]  /*35f0*/  @!PT LDS RZ, [RZ] ;  /* 0x00000000fffff984 */ /* 0x000fe20000000800 */
[----:B------:R-:W-:Y:S01]  /*3600*/  @!PT LDS RZ, [RZ] ;  /* 0x00000000fffff984 */ /* 0x000fe20000000800 */
[----:B------:R-:W-:Y:S01]  /*3610*/  @!PT LDS RZ, [RZ] ;  /* 0x00000000fffff984 */ /* 0x000fe20000000800 */
[----:B------:R2:W-:Y:S06]  /*3620*/  MEMBAR.ALL.CTA ;  /* 0x0000000000007992 */ /* 0x0005ec0000008000 */
[----:B--2---:R-:W2:Y:S01]  /*3630*/  FENCE.VIEW.ASYNC.S ;  /* 0x00000000000073c6 */ /* 0x004ea20000000000 */
[----:B------:R-:W-:-:S04]  /*3640*/  PRMT R0, RZ, 0x654, R0 ;  /* 0x00000654ff007816 */ /* 0x000fc80000000000 */
[----:B--2---:R2:W-:Y:S01]  /*3650*/  SYNCS.ARRIVE.TRANS64.RED.A1T0 RZ, [R0+URZ], RZ ;  /* 0x000000ff00ff79a7 */ /* 0x0045e200081004ff */
[----:B-1----:R-:W-:Y:S01]  /*3660*/  LOP3.LUT P1, RZ, R6, 0x1, RZ, 0xc0, !PT ;  /* 0x0000000106ff7812 */ /* 0x002fe2000782c0ff */
[----:B--2---:R-:W-:-:S12]  /*3670*/  BRA.U UP2, `(.L_x_69) ;  /* 0x0000000102cc7547 */ /* 0x004fd8000b800000 */
[----:B------:R-:W1:Y:S01]  /*3680*/  LDCU UR6, c[0x0][0x38c] ;  /* 0x00007180ff0677ac */ /* 0x000e620008000800 */
[----:B------:R-:W-:Y:S02]  /*3690*/  PLOP3.LUT P2, PT, PT, PT, PT, 0x80, 0x8 ;  /* 0x000000000008781c */ /* 0x000fe40003f4f070 */
[----:B------:R-:W-:Y:S01]  /*36a0*/  SHF.L.U32 R5, R9, 0x1f, RZ ;  /* 0x0000001f09057819 */ /* 0x000fe200000006ff */
[----:B------:R-:W-:Y:S02]  /*36b0*/  ULEA UR11, UR22, UR8, 0x3 ;  /* 0x00000008160b7291 */ /* 0x000fe4000f8e18ff */
[----:B-1----:R-:W-:-:S06]  /*36c0*/  UISETP.GE.AND UP0, UPT, UR6, 0x1, UPT ;  /* 0x000000010600788c */ /* 0x002fcc000bf06270 */
[----:B------:R-:W-:-:S05]  /*36d0*/  PLOP3.LUT P0, PT, PT, PT, UP0, 0x80, 0x8 ;  /* 0x000000000008781c */ /* 0x000fca0003f0f008 */
[----:B------:R-:W-:-:S08]  /*36e0*/  @UP0 ULEA UR6, UR21, UR8, 0x3 ;  /* 0x0000000815060291 */ /* 0x000fd0000f8e18ff */
[----:B------:R-:W-:-:S04]  /*36f0*/  @P0 SHF.L.U32 R0, R2, 0x1f, RZ ;  /* 0x0000001f02000819 */ /* 0x000fc800000006ff */
[----:B------:R1:W2:Y:S01]  /*3700*/  @P0 SYNCS.PHASECHK.TRANS64.TRYWAIT P2, [UR6], R0 ;  /* 0x00000000ff0005a7 */ /* 0x0002a20008041106 */
[----:B------:R-:W3:Y:S02]  /*3710*/  SYNCS.PHASECHK.TRANS64.TRYWAIT P0, [UR11+0xc0], R5 ;  /* 0x0000c005ff0075a7 */ /* 0x000ee4000800110b */
[----:B-123--:R-:W-:Y:S05]  /*3720*/  @!P0 BRA `(.L_x_70) ;  /* 0x0000005800308947 */ /* 0x00efea0003800000 */
.L_x_146:
[----:B------:R-:W-:Y:S01]  /*3730*/  UMOV UR19, UR20 ;  /* 0x0000001400137c82 */ /* 0x000fe20008000000 */
[----:B------:R-:W-:Y:S05]  /*3740*/  BRA.U !UP0, `(.L_x_71) ;  /* 0x0000000108887547 */ /* 0x000fea000b800000 */
[----:B------:R-:W-:Y:S02]  /*3750*/  UIADD3 UR19, UPT, UPT, UR23, UR20, URZ ;  /* 0x0000001417137290 */ /* 0x000fe4000fffe0ff */
[----:B------:R-:W-:Y:S02]  /*3760*/  ULEA UR10, UR22, UR24, 0x7 ;  /* 0x00000018160a7291 */ /* 0x000fe4000f8e38ff */
[----:B------:R-:W-:Y:S01]  /*3770*/  UPLOP3.LUT UP3, UPT, UPT, UPT, UPT, 0x40, 0x4 ;  /* 0x000000000004789c */ /* 0x000fe20003f6e870 */
[----:B------:R-:W-:Y:S01]  /*3780*/  UMOV UR18, UR7 ;  /* 0x0000000700127c82 */ /* 0x000fe20008000000 */
[----:B------:R-:W-:-:S09]  /*3790*/  UMOV UR17, UR21 ;  /* 0x0000001500117c82 */ /* 0x000fd20008000000 */
.L_x_74:
[----:B--2---:R-:W-:Y:S01]  /*37a0*/  ULEA UR9, UR17, UR8, 0x3 ;  /* 0x0000000811097291 */ /* 0x004fe2000f8e18ff */
[----:B---3--:R-:W-:Y:S11]  /*37b0*/  @P2 BRA `(.L_x_72) ;  /* 0x00000000000c2947 */ /* 0x008ff60003800000 */
[----:B-1----:R-:W-:Y:S04]  /*37c0*/  SHF.L.U32 R5, R2, 0x1f, RZ ;  /* 0x0000001f02057819 */ /* 0x002fe800000006ff */
[----:B------:R-:W1:Y:S02]  /*37d0*/  SYNCS.PHASECHK.TRANS64.TRYWAIT P0, [UR9], R5 ;  /* 0x00000005ff0075a7 */ /* 0x000e640008001109 */
[----:B-1----:R-:W-:Y:S05]  /*37e0*/  @!P0 BRA `(.L_x_73) ;  /* 0x0000005800188947 */ /* 0x002fea0003800000 */
.L_x_72:
[----:B------:R-:W-:Y:S01]  /*37f0*/  UISETP.NE.AND UP0, UPT, UR18, 0x1, UPT ;  /* 0x000000011200788c */ /* 0x000fe2000bf05270 */
[----:B------:R-:W-:Y:S01]  /*3800*/  PLOP3.LUT P2, PT, PT, PT, PT, 0x80, 0x8 ;  /* 0x000000000008781c */ /* 0x000fe20003f4f070 */
[----:B------:R-:W-:Y:S02]  /*3810*/  UIADD3 UR21, UPT, UPT, UR17, 0x1, URZ ;  /* 0x0000000111157890 */ /* 0x000fe4000fffe0ff */
[----:B------:R-:W-:Y:S02]  /*3820*/  ULEA UR28, UR17, UR15, 0x7 ;  /* 0x0000000f111c7291 */ /* 0x000fe4000f8e38ff */
[----:B------:R-:W-:Y:S01]  /*3830*/  UISETP.NE.AND UP1, UPT, UR21, 0x5, UPT ;  /* 0x000000051500788c */ /* 0x000fe2000bf25270 */
[----:B------:R-:W-:Y:S01]  /*3840*/  PLOP3.LUT P0, PT, PT, PT, UP0, 0x80, 0x8 ;  /* 0x000000000008781c */ /* 0x000fe20003f0f008 */
[----:B------:R-:W-:Y:S02]  /*3850*/  ULEA UR30, UR17, UR14, 0x8 ;  /* 0x0000000e111e7291 */ /* 0x000fe4000f8e40ff */
[----:B------:R-:W-:Y:S02]  /*3860*/  USEL UR16, URZ, 0x1, UP1 ;  /* 0x00000001ff107887 */ /* 0x000fe40008800000 */
[----:B------:R-:W-:Y:S02]  /*3870*/  USEL UR21, UR21, URZ, UP1 ;  /* 0x000000ff15157287 */ /* 0x000fe40008800000 */
[----:B------:R-:W-:Y:S02]  /*3880*/  UIADD3 UR9, UPT, UPT, UR9, 0x28, URZ ;  /* 0x0000002809097890 */ /* 0x000fe4000fffe0ff */
[----:B------:R-:W-:Y:S01]  /*3890*/  @UP0 ULEA UR6, UR21, UR8, 0x3 ;  /* 0x0000000815060291 */ /* 0x000fe2000f8e18ff */
[----:B------:R-:W-:Y:S01]  /*38a0*/  LOP3.LUT R2, R2, UR16, RZ, 0x3c, !PT ;  /* 0x0000001002027c12 */ /* 0x000fe2000f8e3cff */
[----:B------:R-:W-:Y:S01]  /*38b0*/  UMOV UR29, 0xc0004010 ;  /* 0xc0004010001d7882 */ /* 0x000fe20000000000 */
[----:B------:R-:W-:Y:S01]  /*38c0*/  UMOV UR31, 0xc0004010 ;  /* 0xc0004010001f7882 */ /* 0x000fe20000000000 */
[----:B------:R-:W-:Y:S01]  /*38d0*/  UIADD3 UR20, UPT, UPT, UR20, 0x1, URZ ;  /* 0x0000000114147890 */ /* 0x000fe2000fffe0ff */
[----:B-1----:R-:W-:Y:S01]  /*38e0*/  @P0 SHF.L.U32 R0, R2, 0x1f, RZ ;  /* 0x0000001f02000819 */ /* 0x002fe200000006ff */
[----:B------:R-:W-:Y:S02]  /*38f0*/  UIADD3 UR18, UPT, UPT, UR18, -0x1, URZ ;  /* 0xffffffff12127890 */ /* 0x000fe4000fffe0ff */
[----:B------:R-:W-:Y:S01]  /*3900*/  UISETP.NE.AND UP0, UPT, UR20, UR19, UPT ;  /* 0x000000131400728c */ /* 0x000fe2000bf05270 */
[----:B------:R2:W3:Y:S01]  /*3910*/  @P0 SYNCS.PHASECHK.TRANS64.TRYWAIT P2, [UR6], R0 ;  /* 0x00000000ff0005a7 */ /* 0x0004e20008041106 */
[----:B------:R2:W-:Y:S01]  /*3920*/  UTCIMMA.2CTA gdesc[UR30], gdesc[UR28], tmem[UR10], tmem[UR26], idesc[UR27], UP3 ;  /* 0x00ff1a1c1e0075ea */ /* 0x0005e20009a0010a */
[----:B------:R-:W-:Y:S01]  /*3930*/  UPLOP3.LUT UP3, UPT, UPT, UPT, UPT, 0x80, 0x8 ;  /* 0x000000000008789c */ /* 0x000fe20003f6f070 */
[----:B------:R2:W-:Y:S01]  /*3940*/  UTCBAR.2CTA.MULTICAST [UR9], URZ, UR13 ;  /* 0x000000ff090073e9 */ /* 0x0005e2000820080d */
[----:B------:R-:W-:Y:S04]  /*3950*/  UMOV UR17, UR21 ;  /* 0x0000001500117c82 */ /* 0x000fe80008000000 */
[----:B------:R-:W-:Y:S05]  /*3960*/  BRA.U UP0, `(.L_x_74) ;  /* 0xfffffffd008c7547 */ /* 0x000fea000b83ffff */
.L_x_71:
[----:B------:R-:W-:Y:S01]  /*3970*/  UIADD3 UR11, UPT, UPT, UR11, 0xa0, URZ ;  /* 0x000000a00b0b7890 */ /* 0x000fe2000fffe0ff */
[----:B------:R-:W-:-:S08]  /*3980*/  UMOV UR20, UR19 ;  /* 0x0000001300147c82 */ /* 0x000fd00008000000 */
[----:B------:R4:W-:Y:S01]  /*3990*/  UTCBAR.2CTA.MULTICAST [UR11], URZ, UR12 ;  /* 0x000000ff0b0073e9 */ /* 0x0009e2000820080c */
[----:B------:R-:W-:Y:S02]  /*39a0*/  NOP ;  /* 0x0000000000007918 */ /* 0x000fe40000000000 */
.L_x_69:
[----:B------:R-:W-:Y:S01]  /*39b0*/  UIADD3 UR22, UPT, UPT, UR22, 0x1, URZ ;  /* 0x0000000116167890 */ /* 0x000fe2000fffe0ff */
[----:B------:R-:W-:-:S03]  /*39c0*/  ISETP.NE.AND P0, PT, R8, 0x2, PT ;  /* 0x000000020800780c */ /* 0x000fc60003f05270 */
[----:B------:R-:W-:Y:S01]  /*39d0*/  UISETP.NE.AND UP0, UPT, UR22, 0x4, UPT ;  /* 0x000000041600788c */ /* 0x000fe2000bf05270 */
[----:B-12---:R-:W-:Y:S02]  /*39e0*/  SEL R0, RZ, 0x1, P0 ;  /* 0x00000001ff007807 */ /* 0x006fe40000000000 */
[----:B------:R-:W-:Y:S01]  /*39f0*/  SEL R8, R8, RZ, P0 ;  /* 0x000000ff08087207 */ /* 0x000fe20000000000 */
[----:B------:R-:W-:Y:S01]  /*3a00*/  USEL UR6, URZ, 0x1, UP0 ;  /* 0x00000001ff067887 */ /* 0x000fe20008000000 */
[----:B------:R-:W-:Y:S01]  /*3a10*/  LOP3.LUT R3, R3, R0, RZ, 0x3c, !PT ;  /* 0x0000000003037212 */ /* 0x000fe200078e3cff */
[----:B------:R-:W-:-:S04]  /*3a20*/  USEL UR22, UR22, URZ, UP0 ;  /* 0x000000ff16167287 */ /* 0x000fc80008000000 */
[----:B------:R-:W-:Y:S01]  /*3a30*/  LOP3.LUT R9, R9, UR6, RZ, 0x3c, !PT ;  /* 0x0000000609097c12 */ /* 0x000fe2000f8e3cff */
[----:B------:R-:W-:Y:S07]  /*3a40*/  @P1 BRA `(.L_x_75) ;  /* 0xfffffff800c41947 */ /* 0x000fee000383ffff */
[----:B------:R-:W1:Y:S01]  /*3a50*/  S2UR UR6, SR_CgaCtaId ;  /* 0x00000000000679c3 */ /* 0x000e620000008800 */
[----:B------:R-:W-:Y:S01]  /*3a60*/  ELECT P0, URZ, PT ;  /* 0x0000000000ff782f */ /* 0x000fe20003800000 */
[----:B------:R-:W-:Y:S01]  /*3a70*/  HFMA2 R0, -RZ, RZ, 0, 5.9604644775390625e-08 ;  /* 0x00000001ff007431 */ /* 0x000fe200000001ff */
[----:B------:R-:W-:-:S05]  /*3a80*/  UMOV UR7, 0x40 ;  /* 0x0000004000077882 */ /* 0x000fca0000000000 */
[----:B------:R-:W-:Y:S01]  /*3a90*/  UVIRTCOUNT.DEALLOC.SMPOOL 0x80 ;  /* 0x000000800000784c */ /* 0x000fe20000000000 */
[----:B------:R-:W-:Y:S02]  /*3aa0*/  UISETP.NE.AND UP0, UPT, UR5, URZ, UPT ;  /* 0x000000ff0500728c */ /* 0x000fe4000bf05270 */
[----:B-1----:R-:W-:-:S09]  /*3ab0*/  ULEA UR6, UR6, UR7, 0x18 ;  /* 0x0000000706067291 */ /* 0x002fd2000f8ec0ff */
[----:B------:R1:W-:Y:S01]  /*3ac0*/  @P0 STS.U8 [UR6+0x1c], R0 ;  /* 0x00001c00ff000988 */ /* 0x0003e20008000006 */
[----:B------:R-:W-:Y:S05]  /*3ad0*/  BRA.U UP0, `(.L_x_76) ;  /* 0x0000000100a07547 */ /* 0x000fea000b800000 */
[----:B------:R-:W-:Y:S01]  /*3ae0*/  UIADD3 UR5, UPT, UPT, UR8, 0xc0, URZ ;  /* 0x000000c008057890 */ /* 0x000fe2000fffe0ff */
[----:B------:R-:W-:-:S03]  /*3af0*/  SHF.L.U32 R3, R9, 0x1f, RZ ;  /* 0x0000001f09037819 */ /* 0x000fc600000006ff */
[----:B------:R-:W-:-:S09]  /*3b00*/  ULEA UR7, UR22, UR5, 0x3 ;  /* 0x0000000516077291 */ /* 0x000fd2000f8e18ff */
[----:B------:R-:W2:Y:S02]  /*3b10*/  SYNCS.PHASECHK.TRANS64.TRYWAIT P0, [UR7], R3 ;  /* 0x00000003ff0075a7 */ /* 0x000ea40008001107 */
[----:B--2---:R-:W-:Y:S05]  /*3b20*/  @!P0 BRA `(.L_x_77) ;  /* 0x0000005400608947 */ /* 0x004fea0003800000 */
.L_x_149:
        /* <DEDUP_REMOVED lines=9> */
.L_x_151:
        /* <DEDUP_REMOVED lines=9> */
.L_x_153:
[----:B------:R-:W-:-:S04]  /*3c50*/  UIADD3 UR9, UPT, UPT, UR9, 0x1, URZ ;  /* 0x0000000109097890 */ /* 0x000fc8000fffe0ff */
[----:B------:R-:W-:-:S04]  /*3c60*/  UISETP.NE.AND UP1, UPT, UR9, 0x4, UPT ;  /* 0x000000040900788c */ /* 0x000fc8000bf25270 */
[----:B------:R-:W-:Y:S02]  /*3c70*/  USEL UR7, URZ, 0x1, UP1 ;  /* 0x00000001ff077887 */ /* 0x000fe40008800000 */
[----:B------:R-:W-:-:S04]  /*3c80*/  USEL UR9, UR9, URZ, UP1 ;  /* 0x000000ff09097287 */ /* 0x000fc80008800000 */
[----:B------:R-:W-:Y:S01]  /*3c90*/  ULEA UR9, UR9, UR5, 0x3 ;  /* 0x0000000509097291 */ /* 0x000fe2000f8e18ff */
[----:B-1----:R-:W-:-:S04]  /*3ca0*/  LOP3.LUT R3, R2, UR7, RZ, 0x3c, !PT ;  /* 0x0000000702037c12 */ /* 0x002fc8000f8e3cff */
[----:B------:R-:W-:Y:S01]  /*3cb0*/  SHF.L.U32 R3, R3, 0x1f, RZ ;  /* 0x0000001f03037819 */ /* 0x000fe200000006ff */
[----:B------:R-:W-:-:S04]  /*3cc0*/  IMAD.U32 R0, RZ, RZ, UR9 ;  /* 0x00000009ff007e24 */ /* 0x000fc8000f8e00ff */
[----:B------:R1:W2:Y:S03]  /*3cd0*/  SYNCS.PHASECHK.TRANS64.TRYWAIT P0, [R0+URZ], R3 ;  /* 0x00000003000075a7 */ /* 0x0002a600080011ff */
[----:B--2---:R-:W-:Y:S05]  /*3ce0*/  @!P0 NANOSLEEP.SYNCS 0x989680 ;  /* 0x009896800000895d */ /* 0x004fea0003900000 */
[----:B------:R-:W2:Y:S02]  /*3cf0*/  @!P0 SYNCS.PHASECHK.TRANS64 P0, [R0+URZ], R3 ;  /* 0x00000003000085a7 */ /* 0x000ea400080010ff */
[----:B--2---:R-:W-:Y:S05]  /*3d00*/  @P0 BRA `(.L_x_80) ;  /* 0x0000000000200947 */ /* 0x004fea0003800000 */
.L_x_81:
[----:B--2---:R2:W1:Y:S02]  /*3d10*/  SYNCS.PHASECHK.TRANS64.TRYWAIT P0, [R0+URZ], R3 ;  /* 0x00000003000075a7 */ /* 0x00446400080011ff */
[----:B-1----:R-:W-:Y:S05]  /*3d20*/  @!P0 NANOSLEEP.SYNCS 0x989680 ;  /* 0x009896800000895d */ /* 0x002fea0003900000 */
[----:B------:R-:W1:Y:S02]  /*3d30*/  @!P0 SYNCS.PHASECHK.TRANS64 P0, [R0+URZ], R3 ;  /* 0x00000003000085a7 */ /* 0x000e6400080010ff */
[----:B-1----:R-:W-:Y:S05]  /*3d40*/  @!P0 BRA `(.L_x_81) ;  /* 0xfffffffc00f08947 */ /* 0x002fea000383ffff */
[----:B------:R-:W-:Y:S05]  /*3d50*/  BRA `(.L_x_80) ;  /* 0x00000000000c7947 */ /* 0x000fea0003800000 */
.L_x_76:
[----:B------:R-:W-:-:S04]  /*3d60*/  UIADD3 UR5, UPT, UPT, UR8, 0x100, URZ ;  /* 0x0000010008057890 */ /* 0x000fc8000fffe0ff */
[----:B------:R-:W-:-:S09]  /*3d70*/  UPRMT UR5, UR4, 0x654, UR5 ;  /* 0x0000065404057896 */ /* 0x000fd20008000005 */
[----:B------:R-:W-:Y:S03]  /*3d80*/  SYNCS.ARRIVE.TRANS64.RED.A1T0 RZ, [UR5], RZ ;  /* 0x000000ffffff79a7 */ /* 0x000fe60008100405 */
.L_x_80:
[----:B-12---:R-:W-:Y:S01]  /*3d90*/  SHF.L.U32 R3, RZ, 0x1f, RZ ;  /* 0x0000001fff037819 */ /* 0x006fe200000006ff */
[----:B------:R-:W-:Y:S01]  /*3da0*/  UIADD3 UR5, UPT, UPT, UR8, 0x100, URZ ;  /* 0x0000010008057890 */ /* 0x000fe2000fffe0ff */
[----:B------:R-:W-:Y:S02]  /*3db0*/  PLOP3.LUT P0, PT, PT, PT, UP0, 0x80, 0x8 ;  /* 0x000000000008781c */ /* 0x000fe40003f0f008 */
[----:B------:R-:W1:Y:S02]  /*3dc0*/  SYNCS.PHASECHK.TRANS64.TRYWAIT P1, [UR8+0x100], R3 ;  /* 0x00010003ff0075a7 */ /* 0x000e640008021108 */
[----:B-1----:R-:W-:Y:S09]  /*3dd0*/  @!P1 BRA `(.L_x_82) ;  /* 0x0000005000fc9947 */ /* 0x002ff20003800000 */
.L_x_155:
[----:B------:R-:W-:Y:S01]  /*3de0*/  @!UP0 UPRMT UR5, UR4, 0x654, UR5 ;  /* 0x0000065404058896 */ /* 0x000fe20008000005 */
[----:B------:R-:W-:Y:S02]  /*3df0*/  UMOV UR8, 0xffff ;  /* 0x0000ffff00087882 */ /* 0x000fe40000000000 */
[----:B------:R-:W-:-:S06]  /*3e00*/  UMOV UR4, 0x1 ;  /* 0x0000000100047882 */ /* 0x000fcc0000000000 */
[----:B------:R-:W-:Y:S01]  /*3e10*/  @!P0 SYNCS.ARRIVE.TRANS64.RED.A1T0 RZ, [UR5], RZ ;  /* 0x000000ffffff89a7 */ /* 0x000fe20008100405 */
[----:B------:R-:W-:Y:S01]  /*3e20*/  NOP ;  /* 0x0000000000007918 */ /* 0x000fe20000000000 */
[----:B-1----:R-:W1:Y:S01]  /*3e30*/  LDS R0, [UR6+0x14] ;  /* 0x00001406ff007984 */ /* 0x002e620008000800 */
[----:B------:R-:W-:-:S04]  /*3e40*/  ULOP3.LUT UR5, UR24, 0xffff, URZ, 0xc0, !UPT ;  /* 0x0000ffff18057892 */ /* 0x000fc8000f8ec0ff */
[----:B------:R-:W-:-:S04]  /*3e50*/  USHF.R.U32.HI UR5, URZ, 0x5, UR5 ;  /* 0x00000005ff057899 */ /* 0x000fc80008011605 */
[----:B------:R-:W-:Y:S02]  /*3e60*/  USHF.L.U32 UR8, UR8, UR5, URZ ;  /* 0x0000000508087299 */ /* 0x000fe400080006ff */
[----:B------:R-:W-:-:S04]  /*3e70*/  USHF.L.U32 UR4, UR4, UR5, URZ ;  /* 0x0000000504047299 */ /* 0x000fc800080006ff */
[----:B-1----:R-:W-:-:S04]  /*3e80*/  LOP3.LUT R0, R0, UR8, RZ, 0xc0, !PT ;  /* 0x0000000800007c12 */ /* 0x002fc8000f8ec0ff */
[----:B------:R-:W-:-:S13]  /*3e90*/  ISETP.NE.AND P0, PT, R0, UR8, PT ;  /* 0x0000000800007c0c */ /* 0x000fda000bf05270 */
[----:B------:R-:W-:Y:S05]  /*3ea0*/  @P0 BRA `(.L_x_83) ;  /* 0x0000000000580947 */ /* 0x000fea0003800000 */
[----:B------:R-:W1:Y:S02]  /*3eb0*/  LDS R0, [UR6+0x18] ;  /* 0x00001806ff007984 */ /* 0x000e640008000800 */
[----:B-1----:R-:W-:-:S04]  /*3ec0*/  LOP3.LUT R0, R0, UR4, RZ, 0xc0, !PT ;  /* 0x0000000400007c12 */ /* 0x002fc8000f8ec0ff */
[----:B------:R-:W-:-:S13]  /*3ed0*/  ISETP.NE.AND P0, PT, R0, UR4, PT ;  /* 0x0000000400007c0c */ /* 0x000fda000bf05270 */
[----:B------:R-:W-:Y:S05]  /*3ee0*/  @P0 BRA `(.L_x_84) ;  /* 0x00000000003c0947 */ /* 0x000fea0003800000 */
[----:B------:R-:W1:Y:S01]  /*3ef0*/  S2R R2, SR_LANEID ;  /* 0x0000000000027919 */ /* 0x000e620000000000 */
[----:B------:R-:W-:Y:S01]  /*3f00*/  ULOP3.LUT UR8, URZ, UR8, URZ, 0x33, !UPT ;  /* 0x00000008ff087292 */ /* 0x000fe2000f8e33ff */
[----:B------:R-:W-:Y:S01]  /*3f10*/  LOP3.LUT R4, RZ, UR4, RZ, 0x33, !PT ;  /* 0x00000004ff047c12 */ /* 0x000fe2000f8e33ff */
[----:B------:R-:W-:Y:S02]  /*3f20*/  VOTEU.ANY UR7, UPT, PT ;  /* 0x0000000000077886 */ /* 0x000fe400038e0100 */
[----:B------:R-:W-:Y:S01]  /*3f30*/  UFLO.U32 UR7, UR7 ;  /* 0x00000007000772bd */ /* 0x000fe200080e0000 */
[----:B------:R-:W2:Y:S01]  /*3f40*/  REDUX UR4, R4 ;  /* 0x00000000040473c4 */ /* 0x000ea20000000000 */
[----:B------:R-:W-:-:S06]  /*3f50*/  IMAD.U32 R0, RZ, RZ, UR8 ;  /* 0x00000008ff007e24 */ /* 0x000fcc000f8e00ff */
[----:B------:R1:W-:Y:S01]  /*3f60*/  UTCATOMSWS.AND URZ, UR8 ;  /* 0x0000000800ff79e3 */ /* 0x0003e20008000000 */
[----:B------:R-:W3:Y:S01]  /*3f70*/  REDUX UR5, R0 ;  /* 0x00000000000573c4 */ /* 0x000ee20000000000 */
[----:B-1----:R-:W-:Y:S01]  /*3f80*/  ISETP.EQ.U32.AND P0, PT, R2, UR7, PT ;  /* 0x0000000702007c0c */ /* 0x002fe2000bf02070 */
[----:B--2---:R-:W-:Y:S01]  /*3f90*/  IMAD.U32 R2, RZ, RZ, UR4 ;  /* 0x00000004ff027e24 */ /* 0x004fe2000f8e00ff */
[----:B---3--:R-:W-:-:S11]  /*3fa0*/  MOV R3, UR5 ;  /* 0x0000000500037c02 */ /* 0x008fd60008000f00 */
[----:B------:R1:W-:Y:S04]  /*3fb0*/  @P0 ATOMS.AND RZ, [UR6+0x14], R3 ;  /* 0x00001403ffff098c */ /* 0x0003e8000a800006 */
[----:B------:R1:W-:Y:S01]  /*3fc0*/  @P0 ATOMS.AND RZ, [UR6+0x18], R2 ;  /* 0x00001802ffff098c */ /* 0x0003e2000a800006 */
[----:B------:R-:W-:Y:S05]  /*3fd0*/  BRA `(.L_x_85) ;  /* 0x0000000000147947 */ /* 0x000fea0003800000 */
.L_x_84:
[----:B------:R-:W-:Y:S02]  /*3fe0*/  MOV R2, 0x4000 ;  /* 0x0000400000027802 */ /* 0x000fe40000000f00 */
[----:B---345:R-:W-:Y:S05]  /*3ff0*/  CALL.REL.NOINC `($__internal_0_$__cuda_sm10x_tcgen05_guardrail_trap_col_being_dealloced_not_returned_by_alloc) ;  /* 0x0000005400507944 */ /* 0x038fea0003c00000 */
[----:B------:R-:W-:Y:S05]  /*4000*/  BRA `(.L_x_85) ;  /* 0x0000000000087947 */ /* 0x000fea0003800000 */
.L_x_83:
[----:B------:R-:W-:Y:S02]  /*4010*/  MOV R2, 0x4030 ;  /* 0x0000403000027802 */ /* 0x000fe40000000f00 */
[----:B---345:R-:W-:Y:S05]  /*4020*/  CALL.REL.NOINC `($__internal_2_$__cuda_sm10x_tcgen05_guardrail_trap_unallocated_columns_being_dealloced) ;  /* 0x00000054005c7944 */ /* 0x038fea0003c00000 */
.L_x_85:
[----:B------:R-:W-:Y:S01]  /*4030*/  NOP ;  /* 0x0000000000007918 */ /* 0x000fe20000000000 */
[----:B----4-:R-:W-:Y:S05]  /*4040*/  EXIT ;  /* 0x000000000000794d */ /* 0x010fea0003800000 */
.L_x_56:
[----:B------:R-:W-:-:S09]  /*4050*/  UISETP.NE.OR UP5, UPT, UR10, 0x3, !UP5 ;  /* 0x000000030a00788c */ /* 0x000fd2000efa5670 */
[----:B------:R-:W-:Y:S05]  /*4060*/  BRA.U UP5, `(.L_x_86) ;  /* 0x0000000d05407547 */ /* 0x000fea000b800000 */
[----:B------:R-:W1:Y:S01]  /*4070*/  LDC R0, c[0x0][0xb30] ;  /* 0x0002cc00ff007b82 */ /* 0x000e620000000800 */
[----:B------:R-:W2:Y:S01]  /*4080*/  LDCU.64 UR8, c[0x0][0x888] ;  /* 0x00011100ff0877ac */ /* 0x000ea20008000a00 */
[----:B------:R-:W-:Y:S02]  /*4090*/  HFMA2 R29, -RZ, RZ, 0, 0 ;  /* 0x00000000ff1d7431 */ /* 0x000fe400000001ff */
[----:B------:R-:W-:Y:S01]  /*40a0*/  IMAD.MOV.U32 R31, RZ, RZ, 0x1 ;  /* 0x00000001ff1f7424 */ /* 0x000fe200078e00ff */
[----:B------:R-:W-:Y:S01]  /*40b0*/  MOV R23, 0x2000 ;  /* 0x0000200000177802 */ /* 0x000fe20000000f00 */
[----:B------:R-:W3:Y:S01]  /*40c0*/  LDCU.64 UR4, c[0x0][0x890] ;  /* 0x00011200ff0477ac */ /* 0x000ee20008000a00 */
[----:B------:R-:W-:Y:S01]  /*40d0*/  IMAD.MOV.U32 R30, RZ, RZ, RZ ;  /* 0x000000ffff1e7224 */ /* 0x000fe200078e00ff */
[----:B------:R-:W4:Y:S01]  /*40e0*/  LDC R19, c[0x0][0x370] ;  /* 0x0000dc00ff137b82 */ /* 0x000f220000000800 */
[----:B------:R-:W-:Y:S01]  /*40f0*/  UMOV UR6, 0x400 ;  /* 0x0000040000067882 */ /* 0x000fe20000000000 */
[----:B------:R-:W-:-:S02]  /*4100*/  UPLOP3.LUT UP1, UPT, UPT, UPT, UPT, 0x40, 0x4 ;  /* 0x000000000004789c */ /* 0x000fc40003f2e870 */
[----:B------:R-:W-:-:S04]  /*4110*/  ULEA UR6, UR37, UR6, 0x18 ;  /* 0x0000000625067291 */ /* 0x000fc8000f8ec0ff */
[----:B------:R-:W4:Y:S01]  /*4120*/  LDC R2, c[0x0][0xb0c] ;  /* 0x0002c300ff027b82 */ /* 0x000f220000000800 */
[----:B------:R-:W-:Y:S02]  /*4130*/  UIADD3 UR13, UPT, UPT, UR6, 0x58, URZ ;  /* 0x00000058060d7890 */ /* 0x000fe4000fffe0ff */
[----:B--2---:R-:W-:Y:S02]  /*4140*/  UISETP.NE.U32.AND UP2, UPT, UR8, URZ, UPT ;  /* 0x000000ff0800728c */ /* 0x004fe4000bf45070 */
[----:B------:R-:W-:Y:S02]  /*4150*/  UIADD3 UR17, UPT, UPT, UR6, 0x50, URZ ;  /* 0x0000005006117890 */ /* 0x000fe4000fffe0ff */
[----:B---3--:R-:W-:Y:S01]  /*4160*/  UISETP.NE.U32.AND UP3, UPT, UR4, URZ, UPT ;  /* 0x000000ff0400728c */ /* 0x008fe2000bf65070 */
[----:B------:R-:W2:Y:S01]  /*4170*/  LDC R18, c[0x0][0xb20] ;  /* 0x0002c800ff127b82 */ /* 0x000ea20000000800 */
[----:B-1----:R-:W-:Y:S01]  /*4180*/  ISETP.NE.AND P1, PT, R0, 0x1, PT ;  /* 0x000000010000780c */ /* 0x002fe20003f25270 */
[----:B------:R-:W-:-:S02]  /*4190*/  UISETP.NE.AND.EX UP2, UPT, UR9, URZ, UPT, UP2 ;  /* 0x000000ff0900728c */ /* 0x000fc4000bf45320 */
[----:B------:R-:W-:Y:S02]  /*41a0*/  UPRMT UR13, UR37, 0x654, UR13 ;  /* 0x00000654250d7896 */ /* 0x000fe4000800000d */
[----:B------:R-:W-:Y:S02]  /*41b0*/  UISETP.NE.AND.EX UP3, UPT, UR5, URZ, UPT, UP3 ;  /* 0x000000ff0500728c */ /* 0x000fe4000bf65330 */
[----:B------:R-:W1:Y:S08]  /*41c0*/  LDC.64 R32, c[0x0][0x348] ;  /* 0x0000d200ff207b82 */ /* 0x000e700000000a00 */
[----:B------:R-:W3:Y:S08]  /*41d0*/  LDC.64 R16, c[0x0][0xb10] ;  /* 0x0002c400ff107b82 */ /* 0x000ef00000000a00 */
[----:B------:R-:W1:Y:S08]  /*41e0*/  LDC.64 R6, c[0x0][0xb18] ;  /* 0x0002c600ff067b82 */ /* 0x000e700000000a00 */
[----:B------:R-:W1:Y:S08]  /*41f0*/  LDC.64 R4, c[0x0][0xb28] ;  /* 0x0002ca00ff047b82 */ /* 0x000e700000000a00 */
[----:B--2-4-:R-:W1:Y:S02]  /*4200*/  LDC R22, c[0x0][0x374] ;  /* 0x0000dd00ff167b82 */ /* 0x014e640000000800 */
.L_x_95:
[C---:B------:R-:W-:Y:S02]  /*4210*/  LEA R0, R30.reuse, UR6, 0x3 ;  /* 0x000000061e007c11 */ /* 0x040fe4000f8e18ff */
[----:B------:R-:W-:Y:S02]  /*4220*/  SHF.L.U32 R3, R29, 0x1f, RZ ;  /* 0x0000001f1d037819 */ /* 0x000fe400000006ff */
[----:B------:R-:W-:Y:S02]  /*4230*/  LEA R24, R30, UR6, 0x4 ;  /* 0x000000061e187c11 */ /* 0x000fe4000f8e20ff */
[----:B--2---:R-:W2:Y:S02]  /*4240*/  SYNCS.PHASECHK.TRANS64.TRYWAIT P0, [R0+URZ+0x80], R3 ;  /* 0x00008003000075a7 */ /* 0x004ea400080011ff */
[----:B--2---:R-:W-:Y:S05]  /*4250*/  @!P0 BRA `(.L_x_87) ;  /* 0x0000004c00f48947 */ /* 0x004fea0003800000 */
.L_x_156:
[----:B------:R-:W-:Y:S01]  /*4260*/  ISETP.GE.AND P0, PT, R72, 0x1, PT ;  /* 0x000000014800780c */ /* 0x000fe20003f06270 */
[----:B------:R-:W4:Y:S01]  /*4270*/  LDS.128 R24, [R24+0x110] ;  /* 0x0001100018187984 */ /* 0x000f220000000c00 */
[----:B--2---:R-:W-:Y:S01]  /*4280*/  VIADD R0, R0, 0x90 ;  /* 0x0000009000007836 */ /* 0x004fe20000000000 */
[----:B------:R-:W-:Y:S01]  /*4290*/  @!PT LDS RZ, [RZ] ;  /* 0x00000000fffff984 */ /* 0x000fe20000000800 */
[----:B------:R-:W-:Y:S01]  /*42a0*/  @!PT LDS RZ, [RZ] ;  /* 0x00000000fffff984 */ /* 0x000fe20000000800 */
[----:B------:R-:W-:Y:S01]  /*42b0*/  @!PT LDS RZ, [RZ] ;  /* 0x00000000fffff984 */ /* 0x000fe20000000800 */
[----:B------:R-:W-:Y:S01]  /*42c0*/  @!PT LDS RZ, [RZ] ;  /* 0x00000000fffff984 */ /* 0x000fe20000000800 */
[----:B------:R2:W-:Y:S06]  /*42d0*/  MEMBAR.ALL.CTA ;  /* 0x0000000000007992 */ /* 0x0005ec0000008000 */
[----:B--2---:R-:W2:Y:S01]  /*42e0*/  FENCE.VIEW.ASYNC.S ;  /* 0x00000000000073c6 */ /* 0x004ea20000000000 */
[----:B------:R-:W-:Y:S04]  /*42f0*/  PRMT R0, RZ, 0x654, R0 ;  /* 0x00000654ff007816 */ /* 0x000fe80000000000 */
[----:B--2---:R2:W-:Y:S01]  /*4300*/  SYNCS.ARRIVE.TRANS64.RED.A1T0 RZ, [R0+URZ], RZ ;  /* 0x000000ff00ff79a7 */ /* 0x0045e200081004ff */
[----:B----4-:R-:W-:Y:S11]  /*4310*/  LOP3.LUT P3, RZ, R26, 0x1, RZ, 0xc0, !PT ;  /* 0x000000011aff7812 */ /* 0x010ff6000786c0ff */
[----:B------:R-:W-:Y:S02]  /*4320*/  @!UPT UIADD3 URZ, UPT, UPT, URZ, URZ, URZ ;  /* 0x000000fffffff290 */ /* 0x000fe4000fffe0ff */
[----:B------:R-:W-:Y:S02]  /*4330*/  @P3 MOV R13, R24 ;  /* 0x00000018000d3202 */ /* 0x000fe40000000f00 */
[----:B------:R-:W-:Y:S01]  /*4340*/  @P3 LOP3.LUT R8, R25, 0xffff, RZ, 0xc0, !PT ;  /* 0x0000ffff19083812 */ /* 0x000fe200078ec0ff */
[----:B--2---:R-:W-:Y:S06]  /*4350*/  @!P0 BRA `(.L_x_88) ;  /* 0x0000000000a48947 */ /* 0x004fec0003800000 */
[----:B-1----:R-:W-:Y:S01]  /*4360*/  IMAD.HI.U32 R35, R22, R7, RZ ;  /* 0x0000000716237227 */ /* 0x002fe200078e00ff */
[----:B------:R-:W-:Y:S02]  /*4370*/  ISETP.NE.AND P0, PT, R6, 0x1, PT ;  /* 0x000000010600780c */ /* 0x000fe40003f05270 */
[----:B------:R-:W-:Y:S01]  /*4380*/  ISETP.NE.AND P2, PT, R72, 0x1, PT ;  /* 0x000000014800780c */ /* 0x000fe20003f45270 */
[----:B---3--:R-:W-:Y:S01]  /*4390*/  IMAD.HI.U32 R34, R19, R16, RZ ;  /* 0x0000001013227227 */ /* 0x008fe200078e00ff */
[----:B------:R-:W-:Y:S02]  /*43a0*/  SHF.R.U32.HI R35, RZ, R18, R35 ;  /* 0x00000012ff237219 */ /* 0x000fe40000011623 */
[----:B------:R-:W-:Y:S01]  /*43b0*/  ISETP.NE.AND P4, PT, R2, 0x1, PT ;  /* 0x000000010200780c */ /* 0x000fe20003f85270 */
[----:B------:R-:W-:Y:S01]  /*43c0*/  IMAD.HI.U32 R36, R13, R16, RZ ;  /* 0x000000100d247227 */ /* 0x000fe200078e00ff */
[----:B------:R-:W-:Y:S02]  /*43d0*/  SHF.R.U32.HI R34, RZ, R17, R34 ;  /* 0x00000011ff227219 */ /* 0x000fe40000011622 */
[----:B------:R-:W-:Y:S01]  /*43e0*/  SEL R3, R22, R35, !P0 ;  /* 0x0000002316037207 */ /* 0x000fe20004000000 */
[C---:B------:R-:W-:Y:S01]  /*43f0*/  IMAD.HI.U32 R35, R8.reuse, R7, RZ ;  /* 0x0000000708237227 */ /* 0x040fe200078e00ff */
[----:B------:R-:W-:Y:S02]  /*4400*/  SEL R11, R19, R34, !P4 ;  /* 0x00000022130b7207 */ /* 0x000fe40006000000 */
[----:B------:R-:W-:Y:S01]  /*4410*/  SHF.R.U32.HI R36, RZ, R17, R36 ;  /* 0x00000011ff247219 */ /* 0x000fe20000011624 */
[----:B------:R-:W-:Y:S01]  /*4420*/  IMAD.HI.U32 R38, R3, R4, RZ ;  /* 0x0000000403267227 */ /* 0x000fe200078e00ff */
[----:B------:R-:W-:Y:S03]  /*4430*/  SHF.R.U32.HI R35, RZ, R18, R35 ;  /* 0x00000012ff237219 */ /* 0x000fe60000011623 */
[----:B------:R-:W-:Y:S01]  /*4440*/  IMAD.HI.U32 R34, R11, R4, RZ ;  /* 0x000000040b227227 */ /* 0x000fe200078e00ff */
[----:B------:R-:W-:Y:S02]  /*4450*/  @P2 SHF.R.U32.HI R3, RZ, R5, R38 ;  /* 0x00000005ff032219 */ /* 0x000fe40000011626 */
[----:B------:R-:W-:Y:S02]  /*4460*/  SEL R9, R8, R35, !P0 ;  /* 0x0000002308097207 */ /* 0x000fe40004000000 */
[----:B------:R-:W-:Y:S01]  /*4470*/  @P2 SHF.R.U32.HI R11, RZ, R5, R34 ;  /* 0x00000005ff0b2219 */ /* 0x000fe20000011622 */
[C---:B------:R-:W-:Y:S01]  /*4480*/  IMAD R10, R72.reuse, R3, RZ ;  /* 0x00000003480a7224 */ /* 0x040fe200078e02ff */
[----:B------:R-:W-:Y:S01]  /*4490*/  SEL R3, R13, R36, !P4 ;  /* 0x000000240d037207 */ /* 0x000fe20006000000 */
[C---:B------:R-:W-:Y:S03]  /*44a0*/  IMAD.HI.U32 R14, R9.reuse, R4, RZ ;  /* 0x00000004090e7227 */ /* 0x040fe600078e00ff */
[----:B------:R-:W-:Y:S01]  /*44b0*/  ISETP.GE.AND P0, PT, R9, R10, PT ;  /* 0x0000000a0900720c */ /* 0x000fe20003f06270 */
[C---:B------:R-:W-:Y:S01]  /*44c0*/  IMAD R12, R72.reuse, R11, RZ ;  /* 0x0000000b480c7224 */ /* 0x040fe200078e02ff */
[-C--:B------:R-:W-:Y:S04]  /*44d0*/  SHF.R.U32.HI R14, RZ, R5.reuse, R14 ;  /* 0x00000005ff0e7219 */ /* 0x080fe8000001160e */
[----:B------:R-:W-:Y:S02]  /*44e0*/  ISETP.GE.OR P0, PT, R3, R12, P0 ;  /* 0x0000000c0300720c */ /* 0x000fe40000706670 */
[----:B------:R-:W-:Y:S05]  /*44f0*/  SEL R15, R9, R14, !P2 ;  /* 0x0000000e090f7207 */ /* 0x000fea0005000000 */
[----:B------:R-:W-:Y:S04]  /*4500*/  IMAD.MOV R14, RZ, RZ, -R15 ;  /* 0x000000ffff0e7224 */ /* 0x000fe800078e0a0f */
[----:B------:R-:W-:Y:S02]  /*4510*/  IMAD R14, R72, R14, R9 ;  /* 0x0000000e480e7224 */ /* 0x000fe400078e0209 */
[C---:B------:R-:W-:Y:S05]  /*4520*/  @!P0 IMAD.HI.U32 R10, R3.reuse, R4, RZ ;  /* 0x00000004030a8227 */ /* 0x040fea00078e00ff */
[----:B------:R-:W-:Y:S04]  /*4530*/  @!P0 SHF.R.U32.HI R10, RZ, R5, R10 ;  /* 0x00000005ff0a8219 */ /* 0x000fe8000001160a */
[----:B------:R-:W-:Y:S01]  /*4540*/  @!P0 SEL R0, R3, R10, !P2 ;  /* 0x0000000a03008207 */ /* 0x000fe20005000000 */
[----:B------:R-:W-:Y:S03]  /*4550*/  IMAD.MOV R10, RZ, RZ, -R3 ;  /* 0x000000ffff0a7224 */ /* 0x000fe600078e0a03 */
[----:B------:R-:W-:Y:S01]  /*4560*/  @!P0 IADD3 R15, PT, PT, R15, -R0, RZ ;  /* 0x800000000f0f8210 */ /* 0x000fe20007ffe0ff */
[----:B------:R-:W-:Y:S01]  /*4570*/  @!P0 IMAD R0, R11, R14, R0 ;  /* 0x0000000e0b008224 */ /* 0x000fe200078e0200 */
[----:B------:R-:W-:Y:S01]  /*4580*/  IADD3 R11, PT, PT, -R9, RZ, RZ ;  /* 0x000000ff090b7210 */ /* 0x000fe20007ffe1ff */
[----:B------:R-:W-:Y:S02]  /*4590*/  IMAD R13, R2, R10, R13 ;  /* 0x0000000a020d7224 */ /* 0x000fe400078e020d */
[----:B------:R-:W-:Y:S02]  /*45a0*/  @!P0 IMAD R9, R15, R72, R3 ;  /* 0x000000480f098224 */ /* 0x000fe400078e0203 */
[----:B------:R-:W-:Y:S02]  /*45b0*/  @!P0 IMAD.MOV.U32 R3, RZ, RZ, R0 ;  /* 0x000000ffff038224 */ /* 0x000fe400078e0000 */
[----:B------:R-:W-:Y:S02]  /*45c0*/  IMAD R8, R6, R11, R8 ;  /* 0x0000000b06087224 */ /* 0x000fe400078e0208 */
[----:B------:R-:W-:Y:S02]  /*45d0*/  IMAD R13, R3, R2, R13 ;  /* 0x00000002030d7224 */ /* 0x000fe400078e020d */
[----:B------:R-:W-:Y:S02]  /*45e0*/  IMAD R8, R9, R6, R8 ;  /* 0x0000000609087224 */ /* 0x000fe400078e0208 */
.L_x_88:
[----:B------:R-:W-:Y:S05]  /*45f0*/  BRA.U UP1, `(.L_x_89) ;  /* 0x0000000101107547 */ /* 0x000fea000b800000 */
[----:B------:R-:W-:Y:S04]  /*4600*/  MOV R0, UR7 ;  /* 0x0000000700007c02 */ /* 0x000fe80008000f00 */
[----:B------:R-:W-:Y:S04]  /*4610*/  SHF.L.U32 R3, R0, 0x1f, RZ ;  /* 0x0000001f00037819 */ /* 0x000fe800000006ff */
[----:B------:R-:W2:Y:S02]  /*4620*/  SYNCS.PHASECHK.TRANS64.TRYWAIT P0, [UR6+0x78], R3 ;  /* 0x00007803ff0075a7 */ /* 0x000ea40008001106 */
[----:B--2---:R-:W-:Y:S05]  /*4630*/  @!P0 BRA `(.L_x_90) ;  /* 0x0000004c00108947 */ /* 0x004fea0003800000 */
.L_x_89:
[----:B------:R-:W-:Y:S02]  /*4640*/  R2UR UR19, R21 ;  /* 0x00000000151372ca */ /* 0x000fe400000e0000 */
[----:B------:R-:W-:Y:S02]  /*4650*/  R2UR UR18, R20 ;  /* 0x00000000141272ca */ /* 0x000fe400000e0000 */
[----:B------:R-:W-:Y:S02]  /*4660*/  ISETP.NE.U32.AND P2, PT, RZ, UR4, PT ;  /* 0x00000004ff007c0c */ /* 0x000fe4000bf45070 */
[----:B------:R-:W-:Y:S02]  /*4670*/  SHF.L.U32 R12, R31, 0x1f, RZ ;  /* 0x0000001f1f0c7819 */ /* 0x000fe400000006ff */
[----:B------:R-:W-:Y:S05]  /*4680*/  ISETP.NE.AND.EX P2, PT, RZ, UR5, PT, P2 ;  /* 0x00000005ff007c0c */ /* 0x000fea000bf45320 */
[----:B------:R-:W-:Y:S02]  /*4690*/  USHF.L.U32 UR19, UR19, 0x7, URZ ;  /* 0x0000000713137899 */ /* 0x000fe400080006ff */
[----:B------:R-:W-:Y:S01]  /*46a0*/  USHF.L.U32 UR18, UR18, 0x7, URZ ;  /* 0x0000000712127899 */ /* 0x000fe200080006ff */
[----:B------:R-:W-:Y:S11]  /*46b0*/  BRA.U !UP3, `(.L_x_91) ;  /* 0x000000010b347547 */ /* 0x000ff6000b800000 */
[----:B------:R-:W-:Y:S01]  /*46c0*/  UPLOP3.LUT UP0, UPT, UPT, UPT, UP2, 0x80, 0x8 ;  /* 0x000000000008789c */ /* 0x000fe20003f0f020 */
[----:B--2---:R-:W-:Y:S02]  /*46d0*/  HFMA2 R0, -RZ, RZ, 0, 5.9604644775390625e-08 ;  /* 0x00000001ff007431 */ /* 0x004fe400000001ff */
[----:B------:R-:W-:Y:S03]  /*46e0*/  IMAD.MOV.U32 R153, RZ, RZ, 0x1 ;  /* 0x00000001ff997424 */ /* 0x000fe600078e00ff */
[----:B------:R-:W-:Y:S05]  /*46f0*/  PLOP3.LUT P0, PT, PT, PT, UP0, 0x80, 0x8 ;  /* 0x000000000008781c */ /* 0x000fea0003f0f008 */
[----:B------:R-:W2:Y:S01]  /*4700*/  @UP0 LDCU.64 UR10, c[0x0][0x888] ;  /* 0x00011100ff0a07ac */ /* 0x000ea20008000a00 */
[----:B------:R-:W-:Y:S07]  /*4710*/  @UP0 UIMAD UR8, UR36, UR4, URZ ;  /* 0x00000004240802a4 */ /* 0x000fee000f8e02ff */
[----:B------:R-:W-:Y:S01]  /*4720*/  @!P0 PRMT R153, R0, 0x7610, R153 ;  /* 0x0000761000998816 */ /* 0x000fe20000000099 */
[----:B--2---:R-:W-:Y:S03]  /*4730*/  @UP0 UIMAD.WIDE UR10, UR8, 0x4, UR10 ;  /* 0x00000004080a08a5 */ /* 0x004fe6000f8e020a */
[----:B------:R-:W2:Y:S03]  /*4740*/  @!UP0 LDCU UR8, c[0x0][0x880] ;  /* 0x00011000ff0887ac */ /* 0x000ea60008000800 */
[----:B------:R-:W-:Y:S01]  /*4750*/  IMAD.U32 R10, RZ, RZ, UR10 ;  /* 0x0000000aff0a7e24 */ /* 0x000fe2000f8e00ff */
[----:B------:R-:W-:Y:S05]  /*4760*/  MOV R11, UR11 ;  /* 0x0000000b000b7c02 */ /* 0x000fea0008000f00 */
[----:B-----5:R4:W5:Y:S02]  /*4770*/  @P0 LDG.E R82, desc[UR46][R10.64] ;  /* 0x0000002e0a520981 */ /* 0x020964000c1e1900 */
[----:B--2-4-:R-:W-:Y:S07]  /*4780*/  @!P0 IMAD.U32 R82, RZ, RZ, UR8 ;  /* 0x00000008ff528e24 */ /* 0x014fee000f8e00ff */
.L_x_91:
[----:B-----5:R-:W-:Y:S01]  /*4790*/  @!P2 ISETP.EQ.AND P0, PT, R82, RZ, PT ;  /* 0x000000ff5200a20c */ /* 0x020fe20003f02270 */
[----:B------:R-:W-:Y:S01]  /*47a0*/  @!UPT UIADD3 URZ, UPT, UPT, URZ, URZ, URZ ;  /* 0x000000fffffff290 */ /* 0x000fe2000fffe0ff */
[----:B------:R-:W-:Y:S11]  /*47b0*/  @!P2 BRA `(.L_x_92) ;  /* 0x000000000014a947 */ /* 0x000ff60003800000 */
[----:B------:R-:W-:Y:S02]  /*47c0*/  LOP3.LUT P2, RZ, R153, 0xff, RZ, 0xc0, !PT ;  /* 0x000000ff99ff7812 */ /* 0x000fe4000784c0ff */
[----:B------:R-:W-:Y:S04]  /*47d0*/  PLOP3.LUT P0, PT, PT, PT, UP0, 0x80, 0x8 ;  /* 0x000000000008781c */ /* 0x000fe80003f0f008 */
[----:B------:R-:W-:Y:S07]  /*47e0*/  PLOP3.LUT P0, PT, P0, PT, PT, 0x8, 0x80 ;  /* 0x000000000080781c */ /* 0x000fee000070e170 */
[----:B------:R-:W-:Y:S11]  /*47f0*/  @P2 ISETP.EQ.AND P0, PT, R82, RZ, PT ;  /* 0x000000ff5200220c */ /* 0x000ff60003f02270 */
[----:B------:R-:W-:Y:S02]  /*4800*/  @!UPT UIADD3 URZ, UPT, UPT, URZ, URZ, URZ ;  /* 0x000000fffffff290 */ /* 0x000fe4000fffe0ff */
.L_x_92:
[----:B------:R-:W4:Y:S01]  /*4810*/  SYNCS.PHASECHK.TRANS64.TRYWAIT P2, [UR6+0x60], R12 ;  /* 0x0000600cff0075a7 */ /* 0x000f220008041106 */
[----:B------:R-:W-:Y:S04]  /*4820*/  ELECT P4, URZ, PT ;  /* 0x0000000000ff782f */ /* 0x000fe80003880000 */
[----:B------:R-:W-:Y:S11]  /*4830*/  PLOP3.LUT P4, PT, P0, P4, PT, 0xf2, 0x2f ;  /* 0x00000000002f781c */ /* 0x000ff60000789e72 */
[----:B------:R-:W-:Y:S02]  /*4840*/  @!UPT UIADD3 URZ, UPT, UPT, URZ, URZ, URZ ;  /* 0x000000fffffff290 */ /* 0x000fe4000fffe0ff */
[----:B-1----:R-:W-:Y:S05]  /*4850*/  @!P4 IADD3 R21, P0, PT, R32, 0x580, RZ ;  /* 0x000005802015c810 */ /* 0x002fea0007f1e0ff */
[----:B------:R-:W-:Y:S01]  /*4860*/  @!P4 IMAD.X R20, RZ, RZ, R33, P0 ;  /* 0x000000ffff14c224 */ /* 0x000fe200000e0621 */
[----:B----4-:R-:W-:Y:S07]  /*4870*/  @!P2 BRA `(.L_x_93) ;  /* 0x000000480098a947 */ /* 0x010fee0003800000 */
.L_x_159:
[----:B------:R-:W4:Y:S01]  /*4880*/  LDC.64 R14, c[0x0][0xb10] ;  /* 0x0002c400ff0e7b82 */ /* 0x000f220000000a00 */
[----:B------:R-:W-:Y:S01]  /*4890*/  @!P4 R2UR UR8, R20 ;  /* 0x000000001408c2ca */ /* 0x000fe200000e0000 */
[----:B------:R-:W-:Y:S01]  /*48a0*/  VOTEU.ALL UP1, P4 ;  /* 0x0000000000ff7886 */ /* 0x000fe20002020000 */
[----:B------:R-:W-:Y:S01]  /*48b0*/  @!P4 R2UR UR9, R21 ;  /* 0x000000001509c2ca */ /* 0x000fe200000e0000 */
[----:B------:R-:W-:Y:S01]  /*48c0*/  UMOV UR10, 0x0 ;  /* 0x00000000000a7882 */ /* 0x000fe20000000000 */
[----:B------:R-:W-:Y:S03]  /*48d0*/  UMOV UR11, 0x10000000 ;  /* 0x10000000000b7882 */ /* 0x000fe60000000000 */
[----:B------:R-:W5:Y:S01]  /*48e0*/  LDC.64 R10, c[0x0][0xb18] ;  /* 0x0002c600ff0a7b82 */ /* 0x000f620000000a00 */
[----:B------:R-:W-:Y:S01]  /*48f0*/  @!UP1 UIADD3 UR16, UPT, UPT, UR6, 0x200, URZ ;  /* 0x0000020006109890 */ /* 0x000fe2000fffe0ff */
[----:B------:R-:W-:Y:S01]  /*4900*/  @P3 SHF.R.U32.HI R28, RZ, 0x10, R25 ;  /* 0x00000010ff1c3819 */ /* 0x000fe20000011619 */
[----:B------:R-:W-:Y:S01]  /*4910*/  VOTEU.ALL UP1, P4 ;  /* 0x0000000000ff7886 */ /* 0x000fe20002020000 */
[----:B------:R-:W-:Y:S01]  /*4920*/  UMOV UR20, UR36 ;  /* 0x0000002400147c82 */ /* 0x000fe20008000000 */
[----:B------:R-:W-:Y:S03]  /*4930*/  VIADD R30, R30, 0x1 ;  /* 0x000000011e1e7836 */ /* 0x000fe60000000000 */
[----:B--2---:R-:W2:Y:S01]  /*4940*/  @!P1 LDC R0, c[0x0][0xb20] ;  /* 0x0002c800ff009b82 */ /* 0x004ea20000000800 */
[----:B------:R-:W-:Y:S01]  /*4950*/  IMAD.U32 R21, RZ, RZ, UR8 ;  /* 0x00000008ff157e24 */ /* 0x000fe2000f8e00ff */
[----:B------:R-:W-:Y:S06]  /*4960*/  UPRMT UR8, UR37, 0x654, UR17 ;  /* 0x0000065425087896 */ /* 0x000fec0008000011 */
[----:B-1----:R-:W1:Y:S01]  /*4970*/  @!P1 LDC R3, c[0x0][0xb0c] ;  /* 0x0002c300ff039b82 */ /* 0x002e620000000800 */
[----:B------:R-:W-:Y:S01]  /*4980*/  IMAD.U32 R20, RZ, RZ, UR9 ;  /* 0x00000009ff147e24 */ /* 0x000fe2000f8e00ff */
[----:B------:R-:W-:Y:S04]  /*4990*/  @!P4 R2UR UR15, R21 ;  /* 0x00000000150fc2ca */ /* 0x000fe800000e0000 */
[----:B------:R-:W-:Y:S01]  /*49a0*/  @!P4 R2UR UR14, R20 ;  /* 0x00000000140ec2ca */ /* 0x000fe200000e0000 */
[----:B------:R-:W-:Y:S11]  /*49b0*/  @!P4 IMAD.MOV.U32 R20, RZ, RZ, 0x2000 ;  /* 0x00002000ff14c424 */ /* 0x000ff600078e00ff */
[----:B------:R-:W-:Y:S01]  /*49c0*/  @!UPT UIADD3 URZ, UPT, UPT, URZ, URZ, URZ ;  /* 0x000000fffffff290 */ /* 0x000fe2000fffe0ff */
[----:B------:R1:W-:Y:S01]  /*49d0*/  @!UP1 UTMALDG.3D [UR16], [UR14], desc[UR10] ;  /* 0x00000a100e0095b4 */ /* 0x0003e20008011000 */
[----:B------:R1:W-:Y:S02]  /*49e0*/  @!P4 SYNCS.ARRIVE.TRANS64.RED.A0TR RZ, [UR6+0x50], R20 ;  /* 0x00005014ffffc9a7 */ /* 0x0003e40008300406 */
[----:B-1----:R-:W-:Y:S01]  /*49f0*/  @!P1 ISETP.NE.AND P2, PT, R3, 0x1, PT ;  /* 0x000000010300980c */ /* 0x002fe20003f45270 */
[C---:B----4-:R-:W-:Y:S01]  /*4a00*/  @!P1 IMAD.HI.U32 R14, R13.reuse, R14, RZ ;  /* 0x0000000e0d0e9227 */ /* 0x050fe200078e00ff */
[----:B-----5:R-:W-:Y:S03]  /*4a10*/  @!P1 ISETP.NE.AND P0, PT, R10, 0x1, PT ;  /* 0x000000010a00980c */ /* 0x020fe60003f05270 */
[C---:B------:R-:W-:Y:S01]  /*4a20*/  @!P1 IMAD.HI.U32 R11, R8.reuse, R11, RZ ;  /* 0x0000000b080b9227 */ /* 0x040fe200078e00ff */
[----:B------:R-:W-:Y:S04]  /*4a30*/  @!P1 SHF.R.U32.HI R14, RZ, R15, R14 ;  /* 0x0000000fff0e9219 */ /* 0x000fe8000001160e */
[----:B--2---:R-:W-:Y:S01]  /*4a40*/  @!P1 SHF.R.U32.HI R9, RZ, R0, R11 ;  /* 0x00000000ff099219 */ /* 0x004fe2000001160b */
[----:B------:R-:W-:Y:S01]  /*4a50*/  SYNCS.ARRIVE.TRANS64.RED.A1T0 RZ, [UR8], RZ ;  /* 0x000000ffffff79a7 */ /* 0x000fe20008100408 */
[----:B------:R-:W-:Y:S02]  /*4a60*/  @!P1 SEL R14, R13, R14, !P2 ;  /* 0x0000000e0d0e9207 */ /* 0x000fe40005000000 */
[----:B------:R-:W-:Y:S01]  /*4a70*/  @!P1 SEL R9, R8, R9, !P0 ;  /* 0x0000000908099207 */ /* 0x000fe20004000000 */
[----:B------:R-:W1:Y:S04]  /*4a80*/  SYNCS.PHASECHK.TRANS64.TRYWAIT P5, [UR6+0x68], R12 ;  /* 0x0000680cff0075a7 */ /* 0x000e6800080a1106 */
[----:B------:R-:W-:Y:S02]  /*4a90*/  @!P1 IMAD.IADD R0, R9, 0x1, -R14 ;  /* 0x0000000109009824 */ /* 0x000fe400078e0a0e */
[----:B------:R-:W-:Y:S02]  /*4aa0*/  @!P1 IMAD.IADD R9, R14, 0x1, -R9 ;  /* 0x000000010e099824 */ /* 0x000fe400078e0a09 */
[----:B------:R-:W-:Y:S02]  /*4ab0*/  @!P1 IMAD R13, R0, R3, R13 ;  /* 0x00000003000d9224 */ /* 0x000fe400078e020d */
[----:B------:R-:W-:Y:S01]  /*4ac0*/  @!P1 IMAD R8, R9, R10, R8 ;  /* 0x0000000a09089224 */ /* 0x000fe200078e0208 */
[----:B-1----:R-:W-:Y:S06]  /*4ad0*/  @!P5 BRA `(.L_x_94) ;  /* 0x000000480018d947 */ /* 0x002fec0003800000 */
.L_x_161:
[----:B-1----:R-:W-:Y:S01]  /*4ae0*/  @!P4 IADD3 R3, P0, PT, R32, 0x580, RZ ;  /* 0x000005802003c810 */ /* 0x002fe20007f1e0ff */
[----:B------:R-:W-:Y:S01]  /*4af0*/  VOTEU.ALL UP1, P4 ;  /* 0x0000000000ff7886 */ /* 0x000fe20002020000 */
[----:B------:R-:W-:Y:S01]  /*4b00*/  UMOV UR20, 0x0 ;  /* 0x0000000000147882 */ /* 0x000fe20000000000 */
[----:B------:R-:W-:Y:S01]  /*4b10*/  UMOV UR21, 0x10000000 ;  /* 0x1000000000157882 */ /* 0x000fe20000000000 */
[----:B------:R-:W-:Y:S01]  /*4b20*/  @!P4 R2UR UR9, R3 ;  /* 0x000000000309c2ca */ /* 0x000fe200000e0000 */
[----:B------:R-:W-:Y:S01]  /*4b30*/  @!P4 IMAD.X R0, RZ, RZ, R33, P0 ;  /* 0x000000ffff00c224 */ /* 0x000fe200000e0621 */
[----:B------:R-:W-:Y:S01]  /*4b40*/  @!UP1 UIADD3 UR10, UPT, UPT, UR18, 0x40, URZ ;  /* 0x00000040120a9890 */ /* 0x000fe2000fffe0ff */
[----:B------:R-:W-:Y:S01]  /*4b50*/  ISETP.NE.AND P0, PT, R30, 0x2, PT ;  /* 0x000000021e00780c */ /* 0x000fe20003f05270 */
[----:B------:R-:W-:Y:S01]  /*4b60*/  UMOV UR11, UR19 ;  /* 0x00000013000b7c82 */ /* 0x000fe20008000000 */
[----:B------:R-:W-:Y:S01]  /*4b70*/  UMOV UR12, UR36 ;  /* 0x00000024000c7c82 */ /* 0x000fe20008000000 */
[----:B------:R-:W-:Y:S01]  /*4b80*/  @!P4 R2UR UR8, R0 ;  /* 0x000000000008c2ca */ /* 0x000fe200000e0000 */
[----:B------:R-:W-:Y:S01]  /*4b90*/  IMAD.IADD R20, R8, 0x1, R152 ;  /* 0x0000000108147824 */ /* 0x000fe200078e0298 */
[----:B------:R-:W-:Y:S01]  /*4ba0*/  @P3 R2UR UR36, R28 ;  /* 0x000000001c2432ca */ /* 0x000fe200000e0000 */
[----:B------:R-:W-:Y:S01]  /*4bb0*/  IMAD.IADD R21, R13, 0x1, R154 ;  /* 0x000000010d157824 */ /* 0x000fe200078e029a */
[----:B------:R-:W-:Y:S02]  /*4bc0*/  SEL R0, RZ, 0x1, P0 ;  /* 0x00000001ff007807 */ /* 0x000fe40000000000 */
[----:B------:R-:W-:Y:S01]  /*4bd0*/  LOP3.LUT R31, R31, 0x1, RZ, 0x3c, !PT ;  /* 0x000000011f1f7812 */ /* 0x000fe200078e3cff */
[----:B------:R-:W-:Y:S01]  /*4be0*/  IMAD.U32 R10, RZ, RZ, UR9 ;  /* 0x00000009ff0a7e24 */ /* 0x000fe2000f8e00ff */
[----:B------:R-:W-:Y:S01]  /*4bf0*/  @!UP1 UIADD3 UR9, UPT, UPT, UR6, 0x58, URZ ;  /* 0x0000005806099890 */ /* 0x000fe2000fffe0ff */
[----:B------:R-:W-:Y:S02]  /*4c00*/  LOP3.LUT R29, R29, R0, RZ, 0x3c, !PT ;  /* 0x000000001d1d7212 */ /* 0x000fe400078e3cff */
[----:B------:R-:W-:Y:S02]  /*4c10*/  SEL R30, R30, RZ, P0 ;  /* 0x000000ff1e1e7207 */ /* 0x000fe40000000000 */
[----:B------:R-:W-:Y:S01]  /*4c20*/  IMAD.U32 R11, RZ, RZ, UR8 ;  /* 0x00000008ff0b7e24 */ /* 0x000fe2000f8e00ff */
[----:B------:R-:W-:Y:S01]  /*4c30*/  @!P4 R2UR UR14, R10 ;  /* 0x000000000a0ec2ca */ /* 0x000fe200000e0000 */
[----:B------:R-:W-:Y:S01]  /*4c40*/  @!UP1 UIADD3 UR8, UPT, UPT, UR6, 0x2200, URZ ;  /* 0x0000220006089890 */ /* 0x000fe2000fffe0ff */
[----:B------:R-:W-:Y:S02]  /*4c50*/  VOTEU.ALL UP1, P4 ;  /* 0x0000000000ff7886 */ /* 0x000fe40002020000 */
[----:B------:R-:W-:Y:S11]  /*4c60*/  @!P4 R2UR UR15, R11 ;  /* 0x000000000b0fc2ca */ /* 0x000ff600000e0000 */
[----:B------:R-:W-:Y:S02]  /*4c70*/  @!UPT UIADD3 URZ, UPT, UPT, URZ, URZ, URZ ;  /* 0x000000fffffff290 */ /* 0x000fe4000fffe0ff */
[----:B------:R2:W-:Y:S01]  /*4c80*/  @!UP1 UTMALDG.3D [UR8], [UR14], desc[UR20] ;  /* 0x000014080e0095b4 */ /* 0x0005e20008011000 */
[----:B------:R2:W-:Y:S01]  /*4c90*/  @!P4 SYNCS.ARRIVE.TRANS64.RED.A0TR RZ, [UR6+0x58], R23 ;  /* 0x00005817ffffc9a7 */ /* 0x0005e20008300406 */
[----:B------:R-:W-:Y:S01]  /*4ca0*/  UPLOP3.LUT UP1, UPT, UPT, UPT, UPT, 0x80, 0x8 ;  /* 0x000000000008789c */ /* 0x000fe20003f2f070 */
[----:B------:R-:W-:Y:S01]  /*4cb0*/  SYNCS.ARRIVE.TRANS64.RED.A1T0 RZ, [UR13], RZ ;  /* 0x000000ffffff79a7 */ /* 0x000fe2000810040d */
[----:B------:R-:W-:Y:S09]  /*4cc0*/  @P3 BRA `(.L_x_95) ;  /* 0xfffffff400503947 */ /* 0x000ff2000383ffff */
[----:B------:R-:W-:-:S04]  /*4cd0*/  SHF.L.U32 R3, R31, 0x1f, RZ ;  /* 0x0000001f1f037819 */ /* 0x000fc800000006ff */
[----:B------:R-:W1:Y:S02]  /*4ce0*/  SYNCS.PHASECHK.TRANS64.TRYWAIT P0, [UR6+0x60], R3 ;  /* 0x00006003ff0075a7 */ /* 0x000e640008001106 */
[----:B-1----:R-:W-:Y:S05]  /*4cf0*/  @!P0 BRA `(.L_x_96) ;  /* 0x0000004400a88947 */ /* 0x002fea0003800000 */
.L_x_163:
[----:B-1----:R-:W-:-:S07]  /*4d00*/  MOV R0, UR6 ;  /* 0x0000000600007c02 */ /* 0x002fce0008000f00 */
.L_x_97:
[----:B-1----:R-:W-:-:S04]  /*4d10*/  SHF.L.U32 R3, R31, 0x1f, RZ ;  /* 0x0000001f1f037819 */ /* 0x002fc800000006ff */
[----:B------:R1:W4:Y:S03]  /*4d20*/  SYNCS.PHASECHK.TRANS64.TRYWAIT P0, [R0+URZ+0x68], R3 ;  /* 0x00006803000075a7 */ /* 0x00032600080011ff */
[----:B----4-:R-:W-:Y:S05]  /*4d30*/  @!P0 NANOSLEEP.SYNCS 0x989680 ;  /* 0x009896800000895d */ /* 0x010fea0003900000 */
[----:B------:R-:W4:Y:S02]  /*4d40*/  @!P0 SYNCS.PHASECHK.TRANS64 P0, [R0+URZ+0x68], R3 ;  /* 0x00006803000085a7 */ /* 0x000f2400080010ff */
[----:B--2-4-:R-:W-:Y:S05]  /*4d50*/  @P0 EXIT ;  /* 0x000000000000094d */ /* 0x014fea0003800000 */
[----:B------:R-:W-:Y:S05]  /*4d60*/  BRA `(.L_x_97) ;  /* 0xfffffffc00e87947 */ /* 0x000fea000383ffff */
.L_x_86:
[----:B------:R-:W-:-:S06]  /*4d70*/  UISETP.GE.AND UP1, UPT, UR10, 0x4, UPT ;  /* 0x000000040a00788c */ /* 0x000fcc000bf26270 */
[----:B------:R-:W-:-:S13]  /*4d80*/  PLOP3.LUT P0, PT, PT, PT, UP1, 0x80, 0x8 ;  /* 0x000000000008781c */ /* 0x000fda0003f0f018 */
[----:B------:R-:W-:Y:S05]  /*4d90*/  @!P0 EXIT ;  /* 0x000000000000894d */ /* 0x000fea0003800000 */
[----:B------:R-:W-:Y:S01]  /*4da0*/  BAR.SYNC.DEFER_BLOCKING 0x6, 0xa0 ;  /* 0x0182800000007b1d */ /* 0x000fe20000010000 */
[C---:B------:R-:W-:Y:S01]  /*4db0*/  IMAD.U32 R79, R169.reuse, 0x10000, RZ ;  /* 0x00010000a94f7824 */ /* 0x040fe200078e00ff */
[C---:B------:R-:W-:Y:S01]  /*4dc0*/  R2P PR, R169.reuse, 0x6 ;  /* 0x00000006a9007804 */ /* 0x040fe20000000000 */
[----:B------:R-:W-:Y:S01]  /*4dd0*/  IMAD.SHL.U32 R2, R169, 0x40, RZ ;  /* 0x00000040a9027824 */ /* 0x000fe200078e00ff */
[----:B------:R-:W-:Y:S01]  /*4de0*/  CS2R R162, SRZ ;  /* 0x0000000000a27805 */ /* 0x000fe2000001ff00 */
[----:B------:R-:W-:Y:S01]  /*4df0*/  IMAD.MOV.U32 R166, RZ, RZ, 0x20 ;  /* 0x00000020ffa67424 */ /* 0x000fe200078e00ff */
[----:B------:R-:W-:Y:S02]  /*4e00*/  UMOV UR49, 0x400 ;  /* 0x0000040000317882 */ /* 0x000fe40000000000 */
[----:B------:R-:W1:Y:S01]  /*4e10*/  LDC R159, c[0x0][0x370] ;  /* 0x0000dc00ff9f7b82 */ /* 0x000e620000000800 */
[----:B------:R-:W-:Y:S01]  /*4e20*/  ULEA UR49, UR37, UR49, 0x18 ;  /* 0x0000003125317291 */ /* 0x000fe2000f8ec0ff */
[----:B------:R-:W-:Y:S01]  /*4e30*/  LOP3.LUT R79, R79, 0x600000, RZ, 0xc0, !PT ;  /* 0x006000004f4f7812 */ /* 0x000fe200078ec0ff */
[----:B------:R-:W-:Y:S01]  /*4e40*/  IMAD.SHL.U32 R155, R169, 0x8, RZ ;  /* 0x00000008a99b7824 */ /* 0x000fe200078e00ff */
[----:B------:R-:W-:Y:S01]  /*4e50*/  LOP3.LUT R4, R2, 0x180, RZ, 0xc0, !PT ;  /* 0x0000018002047812 */ /* 0x000fe200078ec0ff */
[----:B------:R-:W-:Y:S01]  /*4e60*/  IMAD.MOV.U32 R167, RZ, RZ, 0x10 ;  /* 0x00000010ffa77424 */ /* 0x000fe200078e00ff */
[----:B------:R-:W-:Y:S01]  /*4e70*/  SEL R166, R166, 0xffffffe0, !P2 ;  /* 0xffffffe0a6a67807 */ /* 0x000fe20005000000 */
[----:B------:R-:W-:Y:S01]  /*4e80*/  UIADD3 UR4, UPT, UPT, UR49, 0x4200, URZ ;  /* 0x0000420031047890 */ /* 0x000fe2000fffe0ff */
[----:B------:R-:W2:Y:S01]  /*4e90*/  LDC R74, c[0x0][0xb0c] ;  /* 0x0002c300ff4a7b82 */ /* 0x000ea20000000800 */
[----:B------:R-:W-:Y:S01]  /*4ea0*/  LOP3.LUT R155, R4, 0x30, R155, 0xf8, !PT ;  /* 0x00000030049b7812 */ /* 0x000fe200078ef89b */
[----:B------:R-:W-:Y:S01]  /*4eb0*/  IMAD.MOV.U32 R76, RZ, RZ, RZ ;  /* 0x000000ffff4c7224 */ /* 0x000fe200078e00ff */
[----:B------:R-:W-:Y:S01]  /*4ec0*/  SEL R167, R167, 0xfffffff0, !P1 ;  /* 0xfffffff0a7a77807 */ /* 0x000fe20004800000 */
[----:B------:R-:W-:Y:S01]  /*4ed0*/  IMAD.MOV.U32 R164, RZ, RZ, RZ ;  /* 0x000000ffffa47224 */ /* 0x000fe200078e00ff */
[----:B------:R-:W-:Y:S01]  /*4ee0*/  LOP3.LUT R155, R155, 0x1e40, R2, 0xf8, !PT ;  /* 0x00001e409b9b7812 */ /* 0x000fe200078ef802 */
[----:B------:R-:W-:Y:S01]  /*4ef0*/  IMAD.MOV.U32 R172, RZ, RZ, RZ ;  /* 0x000000ffffac7224 */ /* 0x000fe200078e00ff */
[----:B------:R-:W-:Y:S01]  /*4f00*/  LOP3.LUT R169, R169, 0x60, RZ, 0xc0, !PT ;  /* 0x00000060a9a97812 */ /* 0x000fe200078ec0ff */
[----:B------:R-:W3:Y:S01]  /*4f10*/  LDC R157, c[0x0][0xb20] ;  /* 0x0002c800ff9d7b82 */ /* 0x000ee20000000800 */
[----:B------:R-:W4:Y:S01]  /*4f20*/  LDS R0, [UR49+0x130] ;  /* 0x00013031ff007984 */ /* 0x000f220008000800 */
[----:B------:R-:W-:Y:S01]  /*4f30*/  IMAD.MOV.U32 R161, RZ, RZ, RZ ;  /* 0x000000ffffa17224 */ /* 0x000fe200078e00ff */
[----:B------:R-:W1:Y:S01]  /*4f40*/  LDCU.64 UR52, c[0x0][0x348] ;  /* 0x00006900ff3477ac */ /* 0x000e620008000a00 */
[----:B------:R-:W-:Y:S01]  /*4f50*/  IMAD.U32 R168, RZ, RZ, UR4 ;  /* 0x00000004ffa87e24 */ /* 0x000fe2000f8e00ff */
[----:B------:R-:W1:Y:S03]  /*4f60*/  LDCU.64 UR38, c[0x0][0x888] ;  /* 0x00011100ff2677ac */ /* 0x000e660008000a00 */
[----:B------:R-:W1:Y:S01]  /*4f70*/  LDC R73, c[0x0][0xb30] ;  /* 0x0002cc00ff497b82 */ /* 0x000e620000000800 */
[----:B------:R-:W1:Y:S01]  /*4f80*/  LDCU.64 UR44, c[0x0][0x890] ;  /* 0x00011200ff2c77ac */ /* 0x000e620008000a00 */
[----:B------:R-:W-:-:S06]  /*4f90*/  UIADD3 UR48, UPT, UPT, UR49, 0x200, URZ ;  /* 0x0000020031307890 */ /* 0x000fcc000fffe0ff */
[----:B------:R-:W1:Y:S08]  /*4fa0*/  LDC.64 R150, c[0x0][0xb10] ;  /* 0x0002c400ff967b82 */ /* 0x000e700000000a00 */
[----:B------:R-:W1:Y:S08]  /*4fb0*/  LDC.64 R70, c[0x0][0xb18] ;  /* 0x0002c600ff467b82 */ /* 0x000e700000000a00 */
[----:B------:R-:W1:Y:S08]  /*4fc0*/  LDC.64 R68, c[0x0][0xb28] ;  /* 0x0002ca00ff447b82 */ /* 0x000e700000000a00 */
[----:B------:R-:W1:Y:S01]  /*4fd0*/  LDC.64 R148, c[0x0][0x8b0] ;  /* 0x00022c00ff947b82 */ /* 0x000e620000000a00 */
[----:B----4-:R-:W-:Y:S01]  /*4fe0*/  IMAD.IADD R79, R0, 0x1, R79 ;  /* 0x00000001004f7824 */ /* 0x010fe200078e024f */
[----:B------:R-:W-:-:S04]  /*4ff0*/  SHF.R.S32.HI R0, RZ, 0x4, R166 ;  /* 0x00000004ff007819 */ /* 0x000fc800000114a6 */
[----:B------:R-:W-:Y:S02]  /*5000*/  LEA.HI.SX32 R165, R167, R0, 0x1c ;  /* 0x00000000a7a57211 */ /* 0x000fe400078fe2ff */
[----:B------:R-:W4:Y:S08]  /*5010*/  LDC.64 R146, c[0x0][0x8a8] ;  /* 0x00022a00ff927b82 */ /* 0x000f300000000a00 */
[----:B--23--:R-:W1:Y:S02]  /*5020*/  LDC R158, c[0x0][0x374] ;  /* 0x0000dd00ff9e7b82 */ /* 0x00ce640000000800 */
.L_x_123:
[C---:B------:R-:W-:Y:S02]  /*5030*/  LEA R0, R172.reuse, UR49, 0x3 ;  /* 0x00000031ac007c11 */ /* 0x040fe4000f8e18ff */
[----:B------:R-:W-:Y:S02]  /*5040*/  SHF.L.U32 R3, R163, 0x1f, RZ ;  /* 0x0000001fa3037819 */ /* 0x000fe400000006ff */
[----:B-1----:R-:W-:Y:S02]  /*5050*/  LEA R16, R172, UR49, 0x4 ;  /* 0x00000031ac107c11 */ /* 0x002fe4000f8e20ff */
[----:B------:R-:W2:Y:S02]  /*5060*/  SYNCS.PHASECHK.TRANS64.TRYWAIT P0, [R0+URZ+0x80], R3 ;  /* 0x00008003000075a7 */ /* 0x000ea400080011ff */
[----:B--2---:R-:W-:Y:S05]  /*5070*/  @!P0 BRA `(.L_x_98) ;  /* 0x0000004000e08947 */ /* 0x004fea0003800000 */
.L_x_164:
[----:B------:R-:W3:Y:S01]  /*5080*/  LDC.64 R12, c[0x0][0xb10] ;  /* 0x0002c400ff0c7b82 */ /* 0x000ee20000000a00 */
[----:B------:R-:W4:Y:S01]  /*5090*/  LDS.128 R16, [R16+0x110] ;  /* 0x0001100010107984 */ /* 0x000f220000000c00 */
[----:B-1----:R-:W-:Y:S01]  /*50a0*/  ISETP.NE.AND P1, PT, R73, 0x1, PT ;  /* 0x000000014900780c */ /* 0x002fe20003f25270 */
[----:B--2---:R-:W-:Y:S01]  /*50b0*/  VIADD R0, R0, 0x90 ;  /* 0x0000009000007836 */ /* 0x004fe20000000000 */
[----:B------:R-:W-:Y:S04]  /*50c0*/  ISETP.GE.AND P0, PT, R72, 0x1, PT ;  /* 0x000000014800780c */ /* 0x000fe80003f06270 */
[----:B------:R-:W1:Y:S01]  /*50d0*/  LDC.64 R10, c[0x0][0xb18] ;  /* 0x0002c600ff0a7b82 */ /* 0x000e620000000a00 */
[----:B------:R-:W-:Y:S01]  /*50e0*/  PRMT R0, RZ, 0x654, R0 ;  /* 0x00000654ff007816 */ /* 0x000fe20000000000 */
[----:B------:R-:W-:Y:S01]  /*50f0*/  @!PT LDS RZ, [RZ] ;  /* 0x00000000fffff984 */ /* 0x000fe20000000800 */
[----:B------:R-:W-:Y:S01]  /*5100*/  @!PT LDS RZ, [RZ] ;  /* 0x00000000fffff984 */ /* 0x000fe20000000800 */
[----:B------:R-:W-:Y:S01]  /*5110*/  @!PT LDS RZ, [RZ] ;  /* 0x00000000fffff984 */ /* 0x000fe20000000800 */
[----:B------:R-:W-:Y:S01]  /*5120*/  @!PT LDS RZ, [RZ] ;  /* 0x00000000fffff984 */ /* 0x000fe20000000800 */
[----:B------:R2:W-:Y:S06]  /*5130*/  MEMBAR.ALL.CTA ;  /* 0x0000000000007992 */ /* 0x0005ec0000008000 */
[----:B--2---:R-:W2:Y:S01]  /*5140*/  FENCE.VIEW.ASYNC.S ;  /* 0x00000000000073c6 */ /* 0x004ea20000000000 */
[----:B------:R-:W1:Y:S08]  /*5150*/  @!P1 LDC R14, c[0x0][0xb20] ;  /* 0x0002c800ff0e9b82 */ /* 0x000e700000000800 */
[----:B------:R-:W1:Y:S01]  /*5160*/  @!P1 LDC R9, c[0x0][0xb0c] ;  /* 0x0002c300ff099b82 */ /* 0x000e620000000800 */
[----:B--2---:R2:W-:Y:S01]  /*5170*/  SYNCS.ARRIVE.TRANS64.RED.A1T0 RZ, [R0+URZ], RZ ;  /* 0x000000ff00ff79a7 */ /* 0x0045e200081004ff */
[----:B----4-:R-:W-:Y:S04]  /*5180*/  LOP3.LUT P4, RZ, R18, 0x1, RZ, 0xc0, !PT ;  /* 0x0000000112ff7812 */ /* 0x010fe8000788c0ff */
[----:B------:R-:W-:Y:S09]  /*5190*/  P2R R170, PR, RZ, 0x10 ;  /* 0x00000010ffaa7803 */ /* 0x000ff20000000000 */
[----:B------:R-:W-:Y:S02]  /*51a0*/  @P4 MOV R77, R16 ;  /* 0x00000010004d4202 */ /* 0x000fe40000000f00 */
[----:B------:R-:W-:Y:S01]  /*51b0*/  @P4 LOP3.LUT R75, R17, 0xffff, RZ, 0xc0, !PT ;  /* 0x0000ffff114b4812 */ /* 0x000fe200078ec0ff */
[----:B--23--:R-:W-:Y:S06]  /*51c0*/  @!P0 BRA `(.L_x_99) ;  /* 0x0000000000a48947 */ /* 0x00cfec0003800000 */
[----:B------:R-:W-:Y:S01]  /*51d0*/  IMAD.HI.U32 R24, R158, R71, RZ ;  /* 0x000000479e187227 */ /* 0x000fe200078e00ff */
[----:B------:R-:W-:Y:S02]  /*51e0*/  ISETP.NE.AND P0, PT, R70, 0x1, PT ;  /* 0x000000014600780c */ /* 0x000fe40003f05270 */
[----:B------:R-:W-:Y:S01]  /*51f0*/  ISETP.NE.AND P2, PT, R72, 0x1, PT ;  /* 0x000000014800780c */ /* 0x000fe20003f45270 */
[-C--:B------:R-:W-:Y:S01]  /*5200*/  IMAD.HI.U32 R22, R159, R150.reuse, RZ ;  /* 0x000000969f167227 */ /* 0x080fe200078e00ff */
[----:B------:R-:W-:Y:S02]  /*5210*/  SHF.R.U32.HI R23, RZ, R157, R24 ;  /* 0x0000009dff177219 */ /* 0x000fe40000011618 */
[----:B------:R-:W-:Y:S01]  /*5220*/  ISETP.NE.AND P3, PT, R74, 0x1, PT ;  /* 0x000000014a00780c */ /* 0x000fe20003f65270 */
[----:B------:R-:W-:Y:S01]  /*5230*/  IMAD.HI.U32 R28, R75, R71, RZ ;  /* 0x000000474b1c7227 */ /* 0x000fe200078e00ff */
[----:B------:R-:W-:Y:S02]  /*5240*/  SHF.R.U32.HI R22, RZ, R151, R22 ;  /* 0x00000097ff167219 */ /* 0x000fe40000011616 */
[----:B------:R-:W-:Y:S01]  /*5250*/  SEL R3, R158, R23, !P0 ;  /* 0x000000179e037207 */ /* 0x000fe20004000000 */
[----:B------:R-:W-:Y:S01]  /*5260*/  IMAD.HI.U32 R26, R77, R150, RZ ;  /* 0x000000964d1a7227 */ /* 0x000fe200078e00ff */
[----:B------:R-:W-:Y:S03]  /*5270*/  SEL R7, R159, R22, !P3 ;  /* 0x000000169f077207 */ /* 0x000fe60005800000 */
[-C--:B------:R-:W-:Y:S01]  /*5280*/  IMAD.HI.U32 R22, R3, R68.reuse, RZ ;  /* 0x0000004403167227 */ /* 0x080fe200078e00ff */
[----:B------:R-:W-:Y:S03]  /*5290*/  SHF.R.U32.HI R26, RZ, R151, R26 ;  /* 0x00000097ff1a7219 */ /* 0x000fe6000001161a */
[----:B------:R-:W-:Y:S01]  /*52a0*/  IMAD.HI.U32 R24, R7, R68, RZ ;  /* 0x0000004407187227 */ /* 0x000fe200078e00ff */
[----:B------:R-:W-:Y:S02]  /*52b0*/  @P2 SHF.R.U32.HI R3, RZ, R69, R22 ;  /* 0x00000045ff032219 */ /* 0x000fe40000011616 */
[----:B------:R-:W-:Y:S02]  /*52c0*/  SHF.R.U32.HI R22, RZ, R157, R28 ;  /* 0x0000009dff167219 */ /* 0x000fe4000001161c */
[----:B------:R-:W-:Y:S01]  /*52d0*/  @P2 SHF.R.U32.HI R7, RZ, R69, R24 ;  /* 0x00000045ff072219 */ /* 0x000fe20000011618 */
[C---:B------:R-:W-:Y:S01]  /*52e0*/  IMAD R2, R72.reuse, R3, RZ ;  /* 0x0000000348027224 */ /* 0x040fe200078e02ff */
[----:B------:R-:W-:Y:S02]  /*52f0*/  SEL R5, R75, R22, !P0 ;  /* 0x000000164b057207 */ /* 0x000fe40004000000 */
[----:B------:R-:W-:Y:S01]  /*5300*/  SEL R3, R77, R26, !P3 ;  /* 0x0000001a4d037207 */ /* 0x000fe20005800000 */
[----:B------:R-:W-:Y:S01]  /*5310*/  IMAD R4, R72, R7, RZ ;  /* 0x0000000748047224 */ /* 0x000fe200078e02ff */
[C---:B------:R-:W-:Y:S01]  /*5320*/  ISETP.GE.AND P0, PT, R5.reuse, R2, PT ;  /* 0x000000020500720c */ /* 0x040fe20003f06270 */
[----:B------:R-:W-:Y:S03]  /*5330*/  IMAD.HI.U32 R6, R5, R68, RZ ;  /* 0x0000004405067227 */ /* 0x000fe600078e00ff */
[----:B------:R-:W-:Y:S01]  /*5340*/  ISETP.GE.OR P0, PT, R3, R4, P0 ;  /* 0x000000040300720c */ /* 0x000fe20000706670 */
[----:B------:R-:W-:Y:S01]  /*5350*/  IMAD.MOV R4, RZ, RZ, -R3 ;  /* 0x000000ffff047224 */ /* 0x000fe200078e0a03 */
[-C--:B------:R-:W-:Y:S03]  /*5360*/  SHF.R.U32.HI R6, RZ, R69.reuse, R6 ;  /* 0x00000045ff067219 */ /* 0x080fe60000011606 */
[----:B------:R-:W-:Y:S01]  /*5370*/  IMAD R77, R74, R4, R77 ;  /* 0x000000044a4d7224 */ /* 0x000fe200078e024d */
[----:B------:R-:W-:Y:S05]  /*5380*/  SEL R15, R5, R6, !P2 ;  /* 0x00000006050f7207 */ /* 0x000fea0005000000 */
[----:B------:R-:W-:Y:S02]  /*5390*/  IMAD.MOV R6, RZ, RZ, -R15 ;  /* 0x000000ffff067224 */ /* 0x000fe400078e0a0f */
[C---:B------:R-:W-:Y:S04]  /*53a0*/  @!P0 IMAD.HI.U32 R2, R3.reuse, R68, RZ ;  /* 0x0000004403028227 */ /* 0x040fe800078e00ff */
[----:B------:R-:W-:Y:S01]  /*53b0*/  IMAD R6, R72, R6, R5 ;  /* 0x0000000648067224 */ /* 0x000fe200078e0205 */
[----:B------:R-:W-:Y:S04]  /*53c0*/  @!P0 SHF.R.U32.HI R2, RZ, R69, R2 ;  /* 0x00000045ff028219 */ /* 0x000fe80000011602 */
[----:B------:R-:W-:Y:S02]  /*53d0*/  @!P0 SEL R0, R3, R2, !P2 ;  /* 0x0000000203008207 */ /* 0x000fe40005000000 */
[----:B------:R-:W-:Y:S02]  /*53e0*/  IADD3 R2, PT, PT, -R5, RZ, RZ ;  /* 0x000000ff05027210 */ /* 0x000fe40007ffe1ff */
[----:B------:R-:W-:Y:S01]  /*53f0*/  @!P0 IADD3 R8, PT, PT, R15, -R0, RZ ;  /* 0x800000000f088210 */ /* 0x000fe20007ffe0ff */
[----:B------:R-:W-:Y:S02]  /*5400*/  @!P0 IMAD R0, R7, R6, R0 ;  /* 0x0000000607008224 */ /* 0x000fe400078e0200 */
[----:B------:R-:W-:Y:S02]  /*5410*/  IMAD R75, R70, R2, R75 ;  /* 0x00000002464b7224 */ /* 0x000fe400078e024b */
[----:B------:R-:W-:Y:S02]  /*5420*/  @!P0 IMAD R5, R8, R72, R3 ;  /* 0x0000004808058224 */ /* 0x000fe400078e0203 */
[----:B------:R-:W-:Y:S04]  /*5430*/  @!P0 IMAD.MOV.U32 R3, RZ, RZ, R0 ;  /* 0x000000ffff038224 */ /* 0x000fe800078e0000 */
[----:B------:R-:W-:Y:S02]  /*5440*/  IMAD R77, R3, R74, R77 ;  /* 0x0000004a034d7224 */ /* 0x000fe400078e024d */
[----:B------:R-:W-:Y:S07]  /*5450*/  IMAD R75, R5, R70, R75 ;  /* 0x00000046054b7224 */ /* 0x000fee00078e024b */
.L_x_99:
[----:B-1----:R-:W-:Y:S01]  /*5460*/  @!P1 ISETP.NE.AND P0, PT, R10, 0x1, PT ;  /* 0x000000010a00980c */ /* 0x002fe20003f05270 */
[----:B------:R-:W-:Y:S01]  /*5470*/  @!P1 IMAD.HI.U32 R0, R77, R12, RZ ;  /* 0x0000000c4d009227 */ /* 0x000fe200078e00ff */
[----:B------:R-:W-:Y:S01]  /*5480*/  @!P1 ISETP.NE.AND P2, PT, R9, 0x1, PT ;  /* 0x000000010900980c */ /* 0x000fe20003f45270 */
[----:B------:R-:W-:Y:S01]  /*5490*/  ULOP3.LUT UP0, URZ, UR48, 0x1b0, URZ, 0xc0, !UPT ;  /* 0x000001b030ff7892 */ /* 0x000fe2000f80c0ff */
[----:B------:R-:W-:Y:S01]  /*54a0*/  R2UR UR42, R21 ;  /* 0x00000000152a72ca */ /* 0x000fe200000e0000 */
[----:B------:R-:W-:Y:S01]  /*54b0*/  @!P1 IMAD.HI.U32 R3, R75, R11, RZ ;  /* 0x0000000b4b039227 */ /* 0x000fe200078e00ff */
[----:B------:R-:W-:Y:S02]  /*54c0*/  @!P1 SHF.R.U32.HI R0, RZ, R13, R0 ;  /* 0x0000000dff009219 */ /* 0x000fe40000011600 */
[----:B------:R-:W-:Y:S01]  /*54d0*/  R2UR UR41, R20 ;  /* 0x00000000142972ca */ /* 0x000fe200000e0000 */
[----:B------:R-:W-:Y:S01]  /*54e0*/  VIADD R172, R172, 0x1 ;  /* 0x00000001acac7836 */ /* 0x000fe20000000000 */
[----:B------:R-:W-:Y:S02]  /*54f0*/  @!P1 SHF.R.U32.HI R2, RZ, R14, R3 ;  /* 0x0000000eff029219 */ /* 0x000fe40000011603 */
[----:B------:R-:W-:Y:S02]  /*5500*/  @!P1 SEL R3, R77, R0, !P2 ;  /* 0x000000004d039207 */ /* 0x000fe40005000000 */
[----:B------:R-:W-:Y:S02]  /*5510*/  @!P1 SEL R2, R75, R2, !P0 ;  /* 0x000000024b029207 */ /* 0x000fe40004000000 */
[----:B------:R-:W-:Y:S01]  /*5520*/  @P4 SHF.R.U32.HI R160, RZ, 0x10, R17 ;  /* 0x00000010ffa04819 */ /* 0x000fe20000011611 */
[----:B------:R-:W-:Y:S02]  /*5530*/  USHF.L.U32 UR42, UR42, 0x7, URZ ;  /* 0x000000072a2a7899 */ /* 0x000fe400080006ff */
[----:B------:R-:W-:Y:S02]  /*5540*/  @!P1 IMAD.IADD R0, R2, 0x1, -R3 ;  /* 0x0000000102009824 */ /* 0x000fe400078e0a03 */
[----:B------:R-:W-:Y:S01]  /*5550*/  @!P1 IMAD.IADD R2, R3, 0x1, -R2 ;  /* 0x0000000103029824 */ /* 0x000fe200078e0a02 */
[----:B------:R-:W-:Y:S01]  /*5560*/  USHF.L.U32 UR41, UR41, 0x7, URZ ;  /* 0x0000000729297899 */ /* 0x000fe200080006ff */
[----:B------:R-:W-:Y:S02]  /*5570*/  @!P1 IMAD R77, R0, R9, R77 ;  /* 0x00000009004d9224 */ /* 0x000fe400078e024d */
[----:B------:R-:W-:Y:S01]  /*5580*/  @!P1 IMAD R75, R2, R10, R75 ;  /* 0x0000000a024b9224 */ /* 0x000fe200078e024b */
[----:B------:R-:W-:Y:S08]  /*5590*/  BRA.U !UP0, `(.L_x_100) ;  /* 0x0000000108407547 */ /* 0x000ff0000b800000 */
[----:B------:R-:W1:Y:S01]  /*55a0*/  LDCU.64 UR8, c[0x4][0x80] ;  /* 0x01001000ff0877ac */ /* 0x000e620008000a00 */
[----:B------:R-:W-:Y:S01]  /*55b0*/  MOV R3, 0x0 ;  /* 0x0000000000037802 */ /* 0x000fe20000000f00 */
[----:B------:R-:W-:Y:S02]  /*55c0*/  HFMA2 R12, -RZ, RZ, 0, 5.9604644775390625e-08 ;  /* 0x00000001ff0c7431 */ /* 0x000fe400000001ff */
[----:B------:R-:W-:Y:S02]  /*55d0*/  IMAD.MOV.U32 R8, RZ, RZ, 0x70 ;  /* 0x00000070ff087424 */ /* 0x000fe400078e00ff */
[----:B------:R-:W-:Y:S01]  /*55e0*/  IMAD.MOV.U32 R13, RZ, RZ, RZ ;  /* 0x000000ffff0d7224 */ /* 0x000fe200078e00ff */
[----:B------:R-:W2:Y:S01]  /*55f0*/  LDCU.64 UR6, c[0x4][0x88] ;  /* 0x01001100ff0677ac */ /* 0x000ea20008000a00 */
[----:B------:R-:W3:Y:S01]  /*5600*/  LDC.64 R2, c[0x4][R3] ;  /* 0x0100000003027b82 */ /* 0x000ee20000000a00 */
[----:B------:R-:W4:Y:S01]  /*5610*/  LDCU.64 UR4, c[0x4][0x8] ;  /* 0x01000100ff0477ac */ /* 0x000f220008000a00 */
[----:B-1----:R-:W-:Y:S01]  /*5620*/  MOV R5, UR9 ;  /* 0x0000000900057c02 */ /* 0x002fe20008000f00 */
[----:B------:R-:W-:Y:S01]  /*5630*/  IMAD.U32 R4, RZ, RZ, UR8 ;  /* 0x00000008ff047e24 */ /* 0x000fe2000f8e00ff */
[----:B--2---:R-:W-:Y:S01]  /*5640*/  MOV R7, UR7 ;  /* 0x0000000700077c02 */ /* 0x004fe20008000f00 */
[----:B------:R-:W-:Y:S01]  /*5650*/  IMAD.U32 R6, RZ, RZ, UR6 ;  /* 0x00000006ff067e24 */ /* 0x000fe2000f8e00ff */
[----:B----4-:R-:W-:Y:S01]  /*5660*/  MOV R11, UR5 ;  /* 0x00000005000b7c02 */ /* 0x010fe20008000f00 */
[----:B------:R-:W-:Y:S02]  /*5670*/  IMAD.U32 R10, RZ, RZ, UR4 ;  /* 0x00000004ff0a7e24 */ /* 0x000fe4000f8e00ff */
[----:B------:R-:W-:Y:S07]  /*5680*/  LEPC R20, `(.L_x_100) ;  /* 0x000000001014794e */ /* 0x000fee0000000000 */
[----:B---3-5:R-:W-:Y:S05]  /*5690*/  CALL.ABS.NOINC R2 ;  /* 0x0000000002007343 */ /* 0x028fea0003c00000 */
.L_x_100:
[----:B------:R-:W-:Y:S01]  /*56a0*/  LOP3.LUT P0, RZ, R168, 0x1b0, RZ, 0xc0, !PT ;  /* 0x000001b0a8ff7812 */ /* 0x000fe2000780c0ff */
[----:B------:R-:W-:Y:S11]  /*56b0*/  BSSY.RECONVERGENT B6, `(.L_x_101) ;  /* 0x0000013000067945 */ /* 0x000ff60003800200 */
[----:B------:R-:W-:Y:S01]  /*56c0*/  @!UPT UIADD3 URZ, UPT, UPT, URZ, URZ, URZ ;  /* 0x000000fffffff290 */ /* 0x000fe2000fffe0ff */
[----:B------:R-:W-:Y:S05]  /*56d0*/  @!P0 BRA `(.L_x_102) ;  /* 0x0000000000408947 */ /* 0x000fea0003800000 */
        /* <DEDUP_REMOVED lines=16> */
.L_x_102:
[----:B------:R-:W-:Y:S05]  /*57e0*/  BSYNC.RECONVERGENT B6 ;  /* 0x0000000000067941 */ /* 0x000fea0003800200 */
.L_x_101:
[----:B------:R-:W-:Y:S01]  /*57f0*/  ISETP.NE.U32.AND P4, PT, R148, RZ, PT ;  /* 0x000000ff9400720c */ /* 0x000fe20003f85070 */
[----:B------:R-:W-:Y:S01]  /*5800*/  UISETP.NE.AND UP2, UPT, UR50, URZ, UPT ;  /* 0x000000ff3200728c */ /* 0x000fe2000bf45270 */
[----:B------:R-:W-:Y:S01]  /*5810*/  ISETP.NE.U32.AND P2, PT, RZ, UR38, PT ;  /* 0x00000026ff007c0c */ /* 0x000fe2000bf45070 */
[----:B------:R-:W-:Y:S01]  /*5820*/  UISETP.NE.U32.AND UP1, UPT, UR44, URZ, UPT ;  /* 0x000000ff2c00728c */ /* 0x000fe2000bf25070 */
[----:B------:R-:W-:Y:S01]  /*5830*/  ISETP.NE.AND.EX P4, PT, R149, RZ, PT, P4 ;  /* 0x000000ff9500720c */ /* 0x000fe20003f85340 */
[----:B------:R-:W-:Y:S01]  /*5840*/  UPLOP3.LUT UP0, UPT, UPT, UPT, UPT, 0x40, 0x4 ;  /* 0x000000000004789c */ /* 0x000fe20003f0e870 */
[----:B------:R-:W-:Y:S01]  /*5850*/  ISETP.NE.AND.EX P2, PT, RZ, UR39, PT, P2 ;  /* 0x00000027ff007c0c */ /* 0x000fe2000bf45320 */
[----:B------:R-:W-:Y:S01]  /*5860*/  UISETP.NE.AND.EX UP1, UPT, UR45, URZ, UPT, UP1 ;  /* 0x000000ff2d00728c */ /* 0x000fe2000bf25310 */
[----:B------:R-:W-:Y:S04]  /*5870*/  PLOP3.LUT P1, PT, PT, PT, UP2, 0x80, 0x8 ;  /* 0x000000000008781c */ /* 0x000fe80003f2f028 */
[----:B------:R-:W-:Y:S06]  /*5880*/  @UP2 UPLOP3.LUT UP0, UPT, UPT, UPT, UP1, 0x80, 0x8 ;  /* 0x000000000008289c */ /* 0x000fec0003f0f010 */
[----:B------:R-:W-:Y:S01]  /*5890*/  PLOP3.LUT P0, PT, PT, PT, UP0, 0x80, 0x8 ;  /* 0x000000000008781c */ /* 0x000fe20003f0f008 */
[----:B------:R-:W-:Y:S01]  /*58a0*/  @!UPT UIADD3 URZ, UPT, UPT, URZ, URZ, URZ ;  /* 0x000000fffffff290 */ /* 0x000fe2000fffe0ff */
[----:B------:R-:W-:Y:S11]  /*58b0*/  BRA.U !UP1, `(.L_x_103) ;  /* 0x0000000109387547 */ /* 0x000ff6000b800000 */
[----:B------:R-:W-:Y:S01]  /*58c0*/  UISETP.NE.U32.AND UP0, UPT, UR38, URZ, UPT ;  /* 0x000000ff2600728c */ /* 0x000fe2000bf05070 */
[----:B------:R-:W-:Y:S02]  /*58d0*/  HFMA2 R0, -RZ, RZ, 0, 5.9604644775390625e-08 ;  /* 0x00000001ff007431 */ /* 0x000fe400000001ff */
[----:B------:R-:W-:Y:S01]  /*58e0*/  IMAD.MOV.U32 R153, RZ, RZ, 0x1 ;  /* 0x00000001ff997424 */ /* 0x000fe200078e00ff */
[----:B------:R-:W-:Y:S06]  /*58f0*/  UISETP.NE.AND.EX UP0, UPT, UR39, URZ, UPT, UP0 ;  /* 0x000000ff2700728c */ /* 0x000fec000bf05300 */
[----:B------:R-:W-:Y:S05]  /*5900*/  PLOP3.LUT P3, PT, PT, PT, UP0, 0x80, 0x8 ;  /* 0x000000000008781c */ /* 0x000fea0003f6f008 */
[----:B------:R-:W1:Y:S01]  /*5910*/  @UP0 LDCU.64 UR6, c[0x0][0x888] ;  /* 0x00011100ff0607ac */ /* 0x000e620008000a00 */
[----:B------:R-:W-:Y:S07]  /*5920*/  @UP0 UIMAD UR4, UR36, UR44, URZ ;  /* 0x0000002c240402a4 */ /* 0x000fee000f8e02ff */
[----:B------:R-:W-:Y:S01]  /*5930*/  @!P3 PRMT R153, R0, 0x7610, R153 ;  /* 0x000076100099b816 */ /* 0x000fe20000000099 */
[----:B-1----:R-:W-:Y:S03]  /*5940*/  @UP0 UIMAD.WIDE UR6, UR4, 0x4, UR6 ;  /* 0x00000004040608a5 */ /* 0x002fe6000f8e0206 */
[----:B------:R-:W1:Y:S03]  /*5950*/  @!UP0 LDCU UR4, c[0x0][0x880] ;  /* 0x00011000ff0487ac */ /* 0x000e660008000800 */
[----:B------:R-:W-:Y:S01]  /*5960*/  IMAD.U32 R2, RZ, RZ, UR6 ;  /* 0x00000006ff027e24 */ /* 0x000fe2000f8e00ff */
[----:B------:R-:W-:Y:S05]  /*5970*/  MOV R3, UR7 ;  /* 0x0000000700037c02 */ /* 0x000fea0008000f00 */
[----:B-----5:R2:W5:Y:S02]  /*5980*/  @P3 LDG.E R82, desc[UR46][R2.64] ;  /* 0x0000002e02523981 */ /* 0x020564000c1e1900 */
[----:B-12---:R-:W-:Y:S02]  /*5990*/  @!P3 IMAD.U32 R82, RZ, RZ, UR4 ;  /* 0x00000004ff52be24 */ /* 0x006fe4000f8e00ff */
.L_x_103:
[----:B------:R-:W-:Y:S05]  /*59a0*/  @!P4 BRA `(.L_x_104) ;  /* 0x000000000020c947 */ /* 0x000fea0003800000 */
[----:B------:R-:W-:Y:S04]  /*59b0*/  ISETP.NE.U32.AND P3, PT, R146, RZ, PT ;  /* 0x000000ff9200720c */ /* 0x000fe80003f65070 */
[----:B------:R-:W-:Y:S11]  /*59c0*/  ISETP.NE.AND.EX P3, PT, R147, RZ, PT, P3 ;  /* 0x000000ff9300720c */ /* 0x000ff60003f65330 */
[----:B------:R-:W-:Y:S02]  /*59d0*/  @!UPT UIADD3 URZ, UPT, UPT, URZ, URZ, URZ ;  /* 0x000000fffffff290 */ /* 0x000fe4000fffe0ff */
[----:B------:R-:W1:Y:S01]  /*59e0*/  @P3 LDC.64 R2, c[0x0][0x8a8] ;  /* 0x00022a00ff023b82 */ /* 0x000e620000000a00 */
[----:B------:R-:W-:Y:S04]  /*59f0*/  @P3 IMAD R0, R148, UR36, RZ ;  /* 0x0000002494003c24 */ /* 0x000fe8000f8e02ff */
[----:B-1----:R-:W-:Y:S05]  /*5a00*/  @P3 IMAD.WIDE R2, R0, 0x4, R2 ;  /* 0x0000000400023825 */ /* 0x002fea00078e0202 */
[----:B-----5:R1:W5:Y:S02]  /*5a10*/  @P3 LDG.E R78, desc[UR46][R2.64] ;  /* 0x0000002e024e3981 */ /* 0x020364000c1e1900 */
[----:B-1----:R-:W2:Y:S02]  /*5a20*/  @!P3 LDC R78, c[0x0][0x8a0] ;  /* 0x00022800ff4ebb82 */ /* 0x002ea40000000800 */
.L_x_104:
[----:B-----5:R-:W-:Y:S01]  /*5a30*/  ISETP.NE.AND P4, PT, R82, RZ, PT ;  /* 0x000000ff5200720c */ /* 0x020fe20003f85270 */
[----:B------:R-:W-:Y:S01]  /*5a40*/  BSSY B1, `(.L_x_105) ;  /* 0x0000048000017945 */ /* 0x000fe20003800000 */
[----:B------:R-:W-:Y:S01]  /*5a50*/  SEL R5, RZ, 0xffffffff, P2 ;  /* 0xffffffffff057807 */ /* 0x000fe20001000000 */
[----:B------:R-:W-:Y:S01]  /*5a60*/  IMAD.MOV.U32 R116, RZ, RZ, 0x1 ;  /* 0x00000001ff747424 */ /* 0x000fe200078e00ff */
[----:B------:R-:W-:Y:S01]  /*5a70*/  LOP3.LUT P3, RZ, R153, 0xff, RZ, 0xc0, !PT ;  /* 0x000000ff99ff7812 */ /* 0x000fe2000786c0ff */
[----:B------:R-:W-:Y:S01]  /*5a80*/  IMAD R80, R76, 0x80, R79 ;  /* 0x000000804c507824 */ /* 0x000fe200078e024f */
[----:B------:R-:W-:Y:S02]  /*5a90*/  @P1 SEL R0, RZ, 0xffffffff, P4 ;  /* 0xffffffffff001807 */ /* 0x000fe40002000000 */
[----:B------:R-:W-:Y:S02]  /*5aa0*/  CS2R R110, SRZ ;  /* 0x00000000006e7805 */ /* 0x000fe4000001ff00 */
[----:B------:R-:W-:Y:S02]  /*5ab0*/  LEA R3, R162, UR49, 0x3 ;  /* 0x00000031a2037c11 */ /* 0x000fe4000f8e18ff */
[----:B------:R-:W-:Y:S02]  /*5ac0*/  CS2R R108, SRZ ;  /* 0x00000000006c7805 */ /* 0x000fe4000001ff00 */
[----:B------:R-:W-:Y:S02]  /*5ad0*/  @P0 SEL R0, R5, R0, !P3 ;  /* 0x0000000005000207 */ /* 0x000fe40005800000 */
[----:B------:R-:W-:Y:S02]  /*5ae0*/  CS2R R106, SRZ ;  /* 0x00000000006a7805 */ /* 0x000fe4000001ff00 */
[----:B------:R-:W-:Y:S02]  /*5af0*/  LEA R171, R76, UR49, 0x3 ;  /* 0x000000314cab7c11 */ /* 0x000fe4000f8e18ff */
[----:B------:R-:W-:Y:S02]  /*5b00*/  CS2R R104, SRZ ;  /* 0x0000000000687805 */ /* 0x000fe4000001ff00 */
[----:B------:R-:W-:Y:S02]  /*5b10*/  @P1 LOP3.LUT R0, R0, 0x1, RZ, 0xc0, !PT ;  /* 0x0000000100001812 */ /* 0x000fe400078ec0ff */
[----:B------:R-:W-:Y:S02]  /*5b20*/  CS2R R98, SRZ ;  /* 0x0000000000627805 */ /* 0x000fe4000001ff00 */
[----:B------:R-:W-:Y:S02]  /*5b30*/  SHF.L.U32 R2, R164, 0x1f, RZ ;  /* 0x0000001fa4027819 */ /* 0x000fe400000006ff */
[----:B------:R-:W-:Y:S02]  /*5b40*/  CS2R R96, SRZ ;  /* 0x0000000000607805 */ /* 0x000fe4000001ff00 */
[----:B------:R-:W-:Y:S02]  /*5b50*/  ISETP.NE.U32.OR P6, PT, R0, 0x1, !P1 ;  /* 0x000000010000780c */ /* 0x000fe40004fc5470 */
[----:B------:R-:W-:Y:S02]  /*5b60*/  CS2R R90, SRZ ;  /* 0x00000000005a7805 */ /* 0x000fe4000001ff00 */
[----:B------:R-:W-:Y:S02]  /*5b70*/  PLOP3.LUT P2, PT, PT, PT, UP1, 0x80, 0x8 ;  /* 0x000000000008781c */ /* 0x000fe40003f4f018 */
[----:B------:R-:W-:Y:S02]  /*5b80*/  CS2R R88, SRZ ;  /* 0x0000000000587805 */ /* 0x000fe4000001ff00 */
[----:B------:R-:W-:Y:S02]  /*5b90*/  SEL R0, RZ, 0xffffffff, P4 ;  /* 0xffffffffff007807 */ /* 0x000fe40002000000 */
[----:B------:R-:W-:Y:S03]  /*5ba0*/  P2R R92, PR, RZ, 0x40 ;  /* 0x00000040ff5c7803 */ /* 0x000fe60000000000 */
[----:B------:R-:W-:Y:S04]  /*5bb0*/  @P6 SHF.L.U32 R4, R161, 0x1f, RZ ;  /* 0x0000001fa1046819 */ /* 0x000fe800000006ff */
[----:B------:R-:W-:Y:S01]  /*5bc0*/  @P2 SEL R0, R5, R0, !P3 ;  /* 0x0000000005002207 */ /* 0x000fe20005800000 */
[----:B------:R-:W1:Y:S03]  /*5bd0*/  @P6 SYNCS.PHASECHK.TRANS64.TRYWAIT P1, [R3+URZ+0x50], R4 ;  /* 0x00005004030065a7 */ /* 0x000e6600080211ff */
[----:B------:R-:W-:Y:S04]  /*5be0*/  LOP3.LUT R0, R0, 0x1, RZ, 0xc0, !PT ;  /* 0x0000000100007812 */ /* 0x000fe800078ec0ff */
[----:B------:R-:W-:Y:S04]  /*5bf0*/  ISETP.NE.U32.AND P5, PT, R0, 0x1, PT ;  /* 0x000000010000780c */ /* 0x000fe80003fa5070 */
[----:B------:R-:W-:Y:S01]  /*5c00*/  P2R R117, PR, RZ, 0x20 ;  /* 0x00000020ff757803 */ /* 0x000fe20000000000 */
[----:B------:R3:W4:Y:S01]  /*5c10*/  SYNCS.PHASECHK.TRANS64.TRYWAIT P0, [R171+URZ+0xa0], R2 ;  /* 0x0000a002ab0075a7 */ /* 0x00072200080011ff */
[----:B-1----:R-:W-:Y:S01]  /*5c20*/  @P6 SEL R116, RZ, 0x1, !P1 ;  /* 0x00000001ff746807 */ /* 0x002fe20004800000 */
[----:B---3--:R-:W-:Y:S06]  /*5c30*/  @!P6 BRA `(.L_x_106) ;  /* 0x0000000000a0e947 */ /* 0x008fec0003800000 */
[----:B------:R-:W-:Y:S01]  /*5c40*/  @P5 IMAD R7, R162, 0x2000, R155 ;  /* 0x00002000a2075824 */ /* 0x000fe200078e029b */
[----:B------:R-:W-:Y:S01]  /*5c50*/  ISETP.NE.AND P1, PT, R116, RZ, PT ;  /* 0x000000ff7400720c */ /* 0x000fe20003f25270 */
[----:B------:R-:W-:Y:S01]  /*5c60*/  BSSY B0, `(.L_x_107) ;  /* 0x0000011000007945 */ /* 0x000fe20003800000 */
[----:B------:R-:W-:Y:S01]  /*5c70*/  CS2R R90, SRZ ;  /* 0x00000000005a7805 */ /* 0x000fe2000001ff00 */
[----:B------:R-:W-:Y:S01]  /*5c80*/  @P5 VIADD R4, R7, UR49 ;  /* 0x0000003107045c36 */ /* 0x000fe20008000000 */
[----:B------:R-:W-:Y:S02]  /*5c90*/  CS2R R88, SRZ ;  /* 0x0000000000587805 */ /* 0x000fe4000001ff00 */
[----:B------:R-:W-:Y:S02]  /*5ca0*/  CS2R R98, SRZ ;  /* 0x0000000000627805 */ /* 0x000fe4000001ff00 */
[----:B------:R-:W-:Y:S01]  /*5cb0*/  CS2R R96, SRZ ;  /* 0x0000000000607805 */ /* 0x000fe2000001ff00 */
[--C-:B------:R-:W-:Y:S01]  /*5cc0*/  @P5 IMAD.IADD R6, R167, 0x1, R4.reuse ;  /* 0x00000001a7065824 */ /* 0x100fe200078e0204 */
[----:B------:R-:W-:Y:S01]  /*5cd0*/  CS2R R106, SRZ ;  /* 0x00000000006a7805 */ /* 0x000fe2000001ff00 */
[--C-:B------:R-:W-:Y:S01]  /*5ce0*/  @P5 IMAD.IADD R5, R166, 0x1, R4.reuse ;  /* 0x00000001a6055824 */ /* 0x100fe200078e0204 */
[----:B------:R-:W-:Y:S01]  /*5cf0*/  CS2R R104, SRZ ;  /* 0x0000000000687805 */ /* 0x000fe2000001ff00 */
[----:B------:R-:W-:Y:S01]  /*5d00*/  @P5 IMAD R4, R165, 0x10, R4 ;  /* 0x00000010a5045824 */ /* 0x000fe200078e0204 */
[----:B------:R-:W-:Y:S02]  /*5d10*/  CS2R R110, SRZ ;  /* 0x00000000006e7805 */ /* 0x000fe4000001ff00 */
[----:B------:R-:W-:Y:S01]  /*5d20*/  CS2R R108, SRZ ;  /* 0x00000000006c7805 */ /* 0x000fe2000001ff00 */
[----:B------:R-:W-:Y:S06]  /*5d30*/  @P1 BRA `(.L_x_108) ;  /* 0x00000000000c1947 */ /* 0x000fec0003800000 */
[----:B------:R-:W-:Y:S04]  /*5d40*/  SHF.L.U32 R0, R161, 0x1f, RZ ;  /* 0x0000001fa1007819 */ /* 0x000fe800000006ff */
[----:B------:R-:W1:Y:S02]  /*5d50*/  SYNCS.PHASECHK.TRANS64.TRYWAIT P1, [R3+URZ+0x50], R0 ;  /* 0x00005000030075a7 */ /* 0x000e6400080211ff */
[----:B-1----:R-:W-:Y:S05]  /*5d60*/  @!P1 BRA `(.L_x_109) ;  /* 0x0000003400b89947 */ /* 0x002fea0003800000 */
.L_x_108:
[----:B------:R-:W-:Y:S05]  /*5d70*/  BSYNC B0 ;  /* 0x0000000000007941 */ /* 0x000fea0003800000 */
.L_x_107:
[----:B------:R-:W-:Y:S01]  /*5d80*/  ISETP.NE.AND P1, PT, R117, RZ, PT ;  /* 0x000000ff7500720c */ /* 0x000fe20003f25270 */
[----:B-1----:R-:W-:Y:S02]  /*5d90*/  VIADD R3, R3, 0x60 ;  /* 0x0000006003037836 */ /* 0x002fe40000000000 */
[----:B------:R-:W-:Y:S02]  /*5da0*/  IMAD.U32 R0, RZ, RZ, UR37 ;  /* 0x00000025ff007e24 */ /* 0x000fe4000f8e00ff */
[----:B------:R-:W-:Y:S03]  /*5db0*/  VIADD R162, R162, 0x1 ;  /* 0x00000001a2a27836 */ /* 0x000fe60000000000 */
[----:B------:R-:W-:Y:S05]  /*5dc0*/  PRMT R0, R0, 0x654, R3 ;  /* 0x0000065400007816 */ /* 0x000fea0000000003 */
[----:B------:R1:W3:Y:S04]  /*5dd0*/  @P1 LDS.128 R88, [R7+UR49+0x200] ;  /* 0x0002003107581984 */ /* 0x0002e80008000c00 */
[----:B------:R1:W1:Y:S04]  /*5de0*/  @P1 LDS.128 R96, [R6+0x200] ;  /* 0x0002000006601984 */ /* 0x0002680000000c00 */
[----:B------:R1:W1:Y:S04]  /*5df0*/  @P1 LDS.128 R104, [R5+0x200] ;  /* 0x0002000005681984 */ /* 0x0002680000000c00 */
[----:B------:R1:W1:Y:S01]  /*5e00*/  @P1 LDS.128 R108, [R4+0x200] ;  /* 0x00020000046c1984 */ /* 0x0002620000000c00 */
[C---:B------:R-:W-:Y:S01]  /*5e10*/  ISETP.NE.AND P1, PT, R162.reuse, 0x2, PT ;  /* 0x00000002a200780c */ /* 0x040fe20003f25270 */
[----:B------:R-:W-:Y:S01]  /*5e20*/  @!PT LDS RZ, [RZ] ;  /* 0x00000000fffff984 */ /* 0x000fe20000000800 */
[----:B------:R-:W-:Y:S01]  /*5e30*/  @!PT LDS RZ, [RZ] ;  /* 0x00000000fffff984 */ /* 0x000fe20000000800 */
[----:B------:R-:W-:Y:S01]  /*5e40*/  @!PT LDS RZ, [RZ] ;  /* 0x00000000fffff984 */ /* 0x000fe20000000800 */
[----:B------:R-:W-:Y:S01]  /*5e50*/  @!PT LDS RZ, [RZ] ;  /* 0x00000000fffff984 */ /* 0x000fe20000000800 */
[----:B------:R5:W-:Y:S06]  /*5e60*/  MEMBAR.ALL.CTA ;  /* 0x0000000000007992 */ /* 0x000bec0000008000 */
[----:B-----5:R-:W5:Y:S01]  /*5e70*/  FENCE.VIEW.ASYNC.S ;  /* 0x00000000000073c6 */ /* 0x020f620000000000 */
[----:B------:R-:W-:Y:S01]  /*5e80*/  SEL R162, R162, RZ, P1 ;  /* 0x000000ffa2a27207 */ /* 0x000fe20000800000 */
[----:B-----5:R5:W-:Y:S02]  /*5e90*/  SYNCS.ARRIVE.TRANS64.RED.A1T0 RZ, [R0+URZ], RZ ;  /* 0x000000ff00ff79a7 */ /* 0x020be400081004ff */
[----:B-----5:R-:W-:Y:S04]  /*5ea0*/  SEL R0, RZ, 0x1, P1 ;  /* 0x00000001ff007807 */ /* 0x020fe80000800000 */
[----:B---3--:R-:W-:Y:S02]  /*5eb0*/  LOP3.LUT R161, R161, R0, RZ, 0x3c, !PT ;  /* 0x00000000a1a17212 */ /* 0x008fe400078e3cff */
.L_x_106:
[----:B------:R-:W-:Y:S05]  /*5ec0*/  BSYNC B1 ;  /* 0x0000000000017941 */ /* 0x000fea0003800000 */
.L_x_105:
[----:B------:R-:W-:Y:S04]  /*5ed0*/  SHF.R.U32.HI R3, RZ, 0x15, R80 ;  /* 0x00000015ff037819 */ /* 0x000fe80000011650 */
[----:B------:R-:W-:Y:S01]  /*5ee0*/  LOP3.LUT P1, RZ, R3, 0x3, R156, 0x48, !PT ;  /* 0x0000000303ff7812 */ /* 0x000fe2000782489c */
[----:B------:R-:W-:Y:S01]  /*5ef0*/  @!UPT UIADD3 URZ, UPT, UPT, URZ, URZ, URZ ;  /* 0x000000fffffff290 */ /* 0x000fe2000fffe0ff */
[----:B----4-:R-:W-:Y:S11]  /*5f00*/  @P0 BRA `(.L_x_110) ;  /* 0x0000000000080947 */ /* 0x010ff60003800000 */
[----:B------:R-:W3:Y:S02]  /*5f10*/  SYNCS.PHASECHK.TRANS64.TRYWAIT P0, [R171+URZ+0xa0], R2 ;  /* 0x0000a002ab0075a7 */ /* 0x000ee400080011ff */
[----:B---3--:R-:W-:Y:S05]  /*5f20*/  @!P0 BRA `(.L_x_111) ;  /* 0x00000034005c8947 */ /* 0x008fea0003800000 */
.L_x_110:
[----:B------:R-:W-:Y:S05]  /*5f30*/  @!P1 BRA `(.L_x_112) ;  /* 0x0000000000409947 */ /* 0x000fea0003800000 */
[----:B------:R-:W1:Y:S01]  /*5f40*/  LDCU.64 UR8, c[0x4][0x70] ;  /* 0x01000e00ff0877ac */ /* 0x000e620008000a00 */
[----:B------:R-:W-:Y:S01]  /*5f50*/  MOV R3, 0x0 ;  /* 0x0000000000037802 */ /* 0x000fe20000000f00 */
[----:B------:R-:W-:Y:S02]  /*5f60*/  HFMA2 R12, -RZ, RZ, 0, 5.9604644775390625e-08 ;  /* 0x00000001ff0c7431 */ /* 0x000fe400000001ff */
[----:B------:R-:W-:Y:S02]  /*5f70*/  IMAD.MOV.U32 R8, RZ, RZ, 0x192 ;  /* 0x00000192ff087424 */ /* 0x000fe400078e00ff */
[----:B------:R-:W-:Y:S01]  /*5f80*/  IMAD.MOV.U32 R13, RZ, RZ, RZ ;  /* 0x000000ffff0d7224 */ /* 0x000fe200078e00ff */
[----:B------:R-:W4:Y:S01]  /*5f90*/  LDCU.64 UR6, c[0x4][0x78] ;  /* 0x01000f00ff0677ac */ /* 0x000f220008000a00 */
[----:B---3--:R-:W3:Y:S01]  /*5fa0*/  LDC.64 R2, c[0x4][R3] ;  /* 0x0100000003027b82 */ /* 0x008ee20000000a00 */
[----:B------:R-:W5:Y:S01]  /*5fb0*/  LDCU.64 UR4, c[0x4][0x10] ;  /* 0x01000200ff0477ac */ /* 0x000f620008000a00 */
[----:B-1----:R-:W-:Y:S01]  /*5fc0*/  MOV R5, UR9 ;  /* 0x0000000900057c02 */ /* 0x002fe20008000f00 */
[----:B------:R-:W-:Y:S01]  /*5fd0*/  IMAD.U32 R4, RZ, RZ, UR8 ;  /* 0x00000008ff047e24 */ /* 0x000fe2000f8e00ff */
[----:B----4-:R-:W-:Y:S01]  /*5fe0*/  MOV R7, UR7 ;  /* 0x0000000700077c02 */ /* 0x010fe20008000f00 */
[----:B------:R-:W-:Y:S01]  /*5ff0*/  IMAD.U32 R6, RZ, RZ, UR6 ;  /* 0x00000006ff067e24 */ /* 0x000fe2000f8e00ff */
[----:B-----5:R-:W-:Y:S01]  /*6000*/  MOV R11, UR5 ;  /* 0x00000005000b7c02 */ /* 0x020fe20008000f00 */
[----:B------:R-:W-:Y:S02]  /*6010*/  IMAD.U32 R10, RZ, RZ, UR4 ;  /* 0x00000004ff0a7e24 */ /* 0x000fe4000f8e00ff */
[----:B------:R-:W-:Y:S07]  /*6020*/  LEPC R20, `(.L_x_112) ;  /* 0x000000001014794e */ /* 0x000fee0000000000 */
[----:B--23--:R-:W-:Y:S05]  /*6030*/  CALL.ABS.NOINC R2 ;  /* 0x0000000002007343 */ /* 0x00cfea0003c00000 */
.L_x_112:
[----:B------:R-:W-:Y:S01]  /*6040*/  SHF.L.U32 R83, R88, 0x10, RZ ;  /* 0x0000001058537819 */ /* 0x000fe200000006ff */
[----:B------:R-:W-:Y:S05]  /*6050*/  WARPSYNC.ALL ;  /* 0x0000000000007948 */ /* 0x000fea0003800000 */
[----:B------:R-:W-:Y:S01]  /*6060*/  R2UR UR4, R80 ;  /* 0x00000000500472ca */ /* 0x000fe200000e0000 */
[----:B------:R-:W-:Y:S01]  /*6070*/  BSSY.RECONVERGENT B0, `(.L_x_113) ;  /* 0x0000121000007945 */ /* 0x000fe20003800200 */
[----:B------:R-:W-:Y:S02]  /*6080*/  ISETP.NE.AND P6, PT, R92, RZ, PT ;  /* 0x000000ff5c00720c */ /* 0x000fe40003fc5270 */
[----:B------:R-:W-:Y:S02]  /*6090*/  IADD3 R119, PT, PT, R155, UR49, RZ ;  /* 0x000000319b777c10 */ /* 0x000fe4000fffe0ff */
[----:B------:R-:W-:Y:S02]  /*60a0*/  SHF.L.U32 R118, R165, 0x4, RZ ;  /* 0x00000004a5767819 */ /* 0x000fe400000006ff */
[-C--:B------:R-:W-:Y:S02]  /*60b0*/  IADD3 R175, PT, PT, R167, R119.reuse, RZ ;  /* 0x00000077a7af7210 */ /* 0x080fe40007ffe0ff */
[----:B------:R-:W-:Y:S02]  /*60c0*/  IADD3 R174, PT, PT, R166, R119, RZ ;  /* 0x00000077a6ae7210 */ /* 0x000fe40007ffe0ff */
[----:B------:R-:W-:Y:S01]  /*60d0*/  IADD3 R173, PT, PT, R119, R118, RZ ;  /* 0x0000007677ad7210 */ /* 0x000fe20007ffe0ff */
[----:B-1----:R-:W2:Y:S01]  /*60e0*/  LDTM.x64 R4, tmem[UR4] ;  /* 0x00000004000479ee */ /* 0x002ea20008340000 */
[C---:B------:R-:W-:Y:S02]  /*60f0*/  PRMT R81, R88.reuse, 0x8880, RZ ;  /* 0x0000888058517816 */ /* 0x040fe400000000ff */
[----:B------:R-:W-:Y:S02]  /*6100*/  SHF.R.S32.HI R83, RZ, 0x18, R83 ;  /* 0x00000018ff537819 */ /* 0x000fe40000011453 */
[----:B------:R-:W-:Y:S02]  /*6110*/  SHF.R.S32.HI R86, RZ, 0x18, R89 ;  /* 0x00000018ff567819 */ /* 0x000fe40000011459 */
[----:B------:R-:W-:Y:S02]  /*6120*/  SHF.L.U32 R84, R88, 0x8, RZ ;  /* 0x0000000858547819 */ /* 0x000fe400000006ff */
[----:B------:R-:W-:Y:S02]  /*6130*/  SHF.L.U32 R85, R89, 0x8, RZ ;  /* 0x0000000859557819 */ /* 0x000fe400000006ff */
[----:B------:R-:W-:Y:S02]  /*6140*/  SHF.R.S32.HI R84, RZ, 0x18, R84 ;  /* 0x00000018ff547819 */ /* 0x000fe40000011454 */
[----:B------:R-:W-:Y:S02]  /*6150*/  SHF.R.S32.HI R85, RZ, 0x18, R85 ;  /* 0x00000018ff557819 */ /* 0x000fe40000011455 */
[----:B------:R-:W-:Y:S02]  /*6160*/  SHF.L.U32 R87, R110, 0x8, RZ ;  /* 0x000000086e577819 */ /* 0x000fe400000006ff */
[----:B------:R-:W-:Y:S02]  /*6170*/  ISETP.NE.AND P0, PT, R169, RZ, PT ;  /* 0x000000ffa900720c */ /* 0x000fe40003f05270 */
[----:B------:R-:W-:Y:S02]  /*6180*/  SHF.R.S32.HI R87, RZ, 0x18, R87 ;  /* 0x00000018ff577819 */ /* 0x000fe40000011457 */
[----:B------:R-:W-:Y:S02]  /*6190*/  LEA R124, R162, UR49, 0x3 ;  /* 0x00000031a27c7c11 */ /* 0x000fe4000f8e18ff */
[----:B------:R-:W-:Y:S01]  /*61a0*/  @P6 SHF.L.U32 R125, R161, 0x1f, RZ ;  /* 0x0000001fa17d6819 */ /* 0x000fe200000006ff */
[C---:B--2---:R-:W-:Y:S02]  /*61b0*/  IMAD R0, R78.reuse, R4, RZ ;  /* 0x000000044e007224 */ /* 0x044fe400078e02ff */
[C---:B---3--:R-:W-:Y:S02]  /*61c0*/  IMAD R2, R78.reuse, R5, RZ ;  /* 0x000000054e027224 */ /* 0x048fe400078e02ff */
[----:B------:R-:W-:Y:S02]  /*61d0*/  IMAD R3, R78, R6, RZ ;  /* 0x000000064e037224 */ /* 0x000fe400078e02ff */
[-C--:B------:R-:W-:Y:S01]  /*61e0*/  IMAD R0, R81, R82.reuse, R0 ;  /* 0x0000005251007224 */ /* 0x080fe200078e0200 */
[----:B------:R-:W-:Y:S01]  /*61f0*/  SHF.R.S32.HI R81, RZ, 0x18, R88 ;  /* 0x00000018ff517819 */ /* 0x000fe20000011458 */
[-C--:B------:R-:W-:Y:S01]  /*6200*/  IMAD R2, R83, R82.reuse, R2 ;  /* 0x0000005253027224 */ /* 0x080fe200078e0202 */
[C---:B------:R-:W-:Y:S01]  /*6210*/  PRMT R83, R89.reuse, 0x8880, RZ ;  /* 0x0000888059537816 */ /* 0x040fe200000000ff */
[----:B------:R-:W-:Y:S01]  /*6220*/  IMAD R3, R84, R82, R3 ;  /* 0x0000005254037224 */ /* 0x000fe200078e0203 */
[----:B------:R-:W-:Y:S01]  /*6230*/  SHF.L.U32 R84, R89, 0x10, RZ ;  /* 0x0000001059547819 */ /* 0x000fe200000006ff */
[C---:B------:R-:W-:Y:S02]  /*6240*/  IMAD R7, R78.reuse, R7, RZ ;  /* 0x000000074e077224 */ /* 0x040fe400078e02ff */
[C---:B------:R-:W-:Y:S01]  /*6250*/  IMAD R4, R78.reuse, R8, RZ ;  /* 0x000000084e047224 */ /* 0x040fe200078e02ff */
[----:B------:R-:W-:Y:S01]  /*6260*/  SHF.R.S32.HI R84, RZ, 0x18, R84 ;  /* 0x00000018ff547819 */ /* 0x000fe20000011454 */
[----:B------:R-:W-:Y:S02]  /*6270*/  IMAD R5, R78, R9, RZ ;  /* 0x000000094e057224 */ /* 0x000fe400078e02ff */
[----:B------:R-:W-:Y:S01]  /*6280*/  IMAD R7, R81, R82, R7 ;  /* 0x0000005251077224 */ /* 0x000fe200078e0207 */
[----:B------:R-:W-:Y:S01]  /*6290*/  PRMT R81, R90, 0x8880, RZ ;  /* 0x000088805a517816 */ /* 0x000fe200000000ff */
[----:B------:R-:W-:Y:S02]  /*62a0*/  IMAD R6, R78, R10, RZ ;  /* 0x0000000a4e067224 */ /* 0x000fe400078e02ff */
[-C--:B------:R-:W-:Y:S01]  /*62b0*/  IMAD R4, R83, R82.reuse, R4 ;  /* 0x0000005253047224 */ /* 0x080fe200078e0204 */
[----:B------:R-:W-:Y:S01]  /*62c0*/  I2IP.S8.S32.SAT R93, R7, R3, RZ ;  /* 0x00000003075d7239 */ /* 0x000fe200000014ff */
[----:B------:R-:W-:Y:S01]  /*62d0*/  IMAD R5, R84, R82, R5 ;  /* 0x0000005254057224 */ /* 0x000fe200078e0205 */
[----:B------:R-:W-:Y:S01]  /*62e0*/  SHF.L.U32 R83, R90, 0x10, RZ ;  /* 0x000000105a537819 */ /* 0x000fe200000006ff */
[----:B------:R-:W-:Y:S01]  /*62f0*/  IMAD R11, R78, R11, RZ ;  /* 0x0000000b4e0b7224 */ /* 0x000fe200078e02ff */
[----:B------:R-:W-:Y:S01]  /*6300*/  I2IP.S8.S32.SAT R92, R2, R0, R93 ;  /* 0x00000000025c7239 */ /* 0x000fe2000000145d */
[----:B------:R-:W-:Y:S01]  /*6310*/  IMAD R6, R85, R82, R6 ;  /* 0x0000005255067224 */ /* 0x000fe200078e0206 */
[----:B------:R-:W-:Y:S01]  /*6320*/  SHF.R.S32.HI R83, RZ, 0x18, R83 ;  /* 0x00000018ff537819 */ /* 0x000fe20000011453 */
[----:B------:R-:W-:Y:S01]  /*6330*/  IMAD R8, R78, R12, RZ ;  /* 0x0000000c4e087224 */ /* 0x000fe200078e02ff */
[----:B------:R-:W-:Y:S01]  /*6340*/  SHF.L.U32 R85, R90, 0x8, RZ ;  /* 0x000000085a557819 */ /* 0x000fe200000006ff */
[----:B------:R-:W-:Y:S02]  /*6350*/  IMAD R9, R78, R13, RZ ;  /* 0x0000000d4e097224 */ /* 0x000fe400078e02ff */
[----:B------:R-:W-:Y:S01]  /*6360*/  IMAD R11, R86, R82, R11 ;  /* 0x00000052560b7224 */ /* 0x000fe200078e020b */
[----:B------:R-:W-:Y:S01]  /*6370*/  SHF.R.S32.HI R85, RZ, 0x18, R85 ;  /* 0x00000018ff557819 */ /* 0x000fe20000011455 */
[C---:B------:R-:W-:Y:S01]  /*6380*/  IMAD R10, R78.reuse, R14, RZ ;  /* 0x0000000e4e0a7224 */ /* 0x040fe200078e02ff */
[----:B------:R-:W-:Y:S01]  /*6390*/  SHF.R.S32.HI R86, RZ, 0x18, R91 ;  /* 0x00000018ff567819 */ /* 0x000fe2000001145b */
[----:B------:R-:W-:Y:S01]  /*63a0*/  IMAD R8, R81, R82, R8 ;  /* 0x0000005251087224 */ /* 0x000fe200078e0208 */
[----:B------:R-:W-:Y:S01]  /*63b0*/  I2IP.S8.S32.SAT R94, R11, R6, RZ ;  /* 0x000000060b5e7239 */ /* 0x000fe200000014ff */
[----:B------:R-:W-:Y:S01]  /*63c0*/  IMAD R9, R83, R82, R9 ;  /* 0x0000005253097224 */ /* 0x000fe200078e0209 */
[C---:B------:R-:W-:Y:S01]  /*63d0*/  PRMT R83, R91.reuse, 0x8880, RZ ;  /* 0x000088805b537816 */ /* 0x040fe200000000ff */
[----:B------:R-:W-:Y:S01]  /*63e0*/  IMAD.U32 R84, R91, 0x10000, RZ ;  /* 0x000100005b547824 */ /* 0x000fe200078e00ff */
[----:B------:R-:W-:Y:S01]  /*63f0*/  I2IP.S8.S32.SAT R93, R5, R4, R94 ;  /* 0x00000004055d7239 */ /* 0x000fe2000000145e */
[C---:B------:R-:W-:Y:S01]  /*6400*/  IMAD R15, R78.reuse, R15, RZ ;  /* 0x0000000f4e0f7224 */ /* 0x040fe200078e02ff */
[----:B------:R-:W-:Y:S01]  /*6410*/  SHF.R.S32.HI R81, RZ, 0x18, R90 ;  /* 0x00000018ff517819 */ /* 0x000fe2000001145a */
[----:B------:R-:W-:Y:S01]  /*6420*/  IMAD R10, R85, R82, R10 ;  /* 0x00000052550a7224 */ /* 0x000fe200078e020a */
[----:B------:R-:W-:Y:S01]  /*6430*/  SHF.R.S32.HI R84, RZ, 0x18, R84 ;  /* 0x00000018ff547819 */ /* 0x000fe20000011454 */
[C---:B------:R-:W-:Y:S01]  /*6440*/  IMAD R12, R78.reuse, R16, RZ ;  /* 0x000000104e0c7224 */ /* 0x040fe200078e02ff */
[----:B------:R-:W-:Y:S01]  /*6450*/  SHF.L.U32 R85, R91, 0x8, RZ ;  /* 0x000000085b557819 */ /* 0x000fe200000006ff */
[----:B------:R-:W-:Y:S02]  /*6460*/  IMAD R13, R78, R17, RZ ;  /* 0x000000114e0d7224 */ /* 0x000fe400078e02ff */
[----:B------:R-:W-:Y:S01]  /*6470*/  IMAD R15, R81, R82, R15 ;  /* 0x00000052510f7224 */ /* 0x000fe200078e020f */
[----:B------:R-:W-:Y:S01]  /*6480*/  PRMT R81, R96, 0x8880, RZ ;  /* 0x0000888060517816 */ /* 0x000fe200000000ff */
[----:B------:R-:W-:Y:S01]  /*6490*/  IMAD R14, R78, R18, RZ ;  /* 0x000000124e0e7224 */ /* 0x000fe200078e02ff */
[----:B------:R-:W-:Y:S01]  /*64a0*/  SHF.R.S32.HI R85, RZ, 0x18, R85 ;  /* 0x00000018ff557819 */ /* 0x000fe20000011455 */
[----:B------:R-:W-:Y:S01]  /*64b0*/  IMAD R12, R83, R82, R12 ;  /* 0x00000052530c7224 */ /* 0x000fe200078e020c */
[----:B------:R-:W-:Y:S01]  /*64c0*/  I2IP.S8.S32.SAT R94, R15, R10, RZ ;  /* 0x0000000a0f5e7239 */ /* 0x000fe200000014ff */
[----:B------:R-:W-:Y:S01]  /*64d0*/  IMAD R13, R84, R82, R13 ;  /* 0x00000052540d7224 */ /* 0x000fe200078e020d */
[----:B------:R-:W-:Y:S01]  /*64e0*/  SHF.L.U32 R83, R96, 0x10, RZ ;  /* 0x0000001060537819 */ /* 0x000fe200000006ff */
[C---:B------:R-:W-:Y:S01]  /*64f0*/  IMAD R19, R78.reuse, R19, RZ ;  /* 0x000000134e137224 */ /* 0x040fe200078e02ff */
[----:B------:R-:W-:Y:S01]  /*6500*/  I2IP.S8.S32.SAT R94, R9, R8, R94 ;  /* 0x00000008095e7239 */ /* 0x000fe2000000145e */
[----:B------:R-:W-:Y:S01]  /*6510*/  IMAD R14, R85, R82, R14 ;  /* 0x00000052550e7224 */ /* 0x000fe200078e020e */
[----:B------:R-:W-:Y:S01]  /*6520*/  SHF.R.S32.HI R83, RZ, 0x18, R83 ;  /* 0x00000018ff537819 */ /* 0x000fe20000011453 */
[C---:B------:R-:W-:Y:S01]  /*6530*/  IMAD R16, R78.reuse, R20, RZ ;  /* 0x000000144e107224 */ /* 0x040fe200078e02ff */
[----:B------:R-:W-:Y:S01]  /*6540*/  SHF.L.U32 R84, R97, 0x10, RZ ;  /* 0x0000001061547819 */ /* 0x000fe200000006ff */
[----:B------:R-:W-:Y:S01]  /*6550*/  IMAD R17, R78, R21, RZ ;  /* 0x000000154e117224 */ /* 0x000fe200078e02ff */
[----:B------:R-:W-:Y:S01]  /*6560*/  SHF.L.U32 R85, R96, 0x8, RZ ;  /* 0x0000000860557819 */ /* 0x000fe200000006ff */
[----:B------:R-:W-:Y:S01]  /*6570*/  IMAD R19, R86, R82, R19 ;  /* 0x0000005256137224 */ /* 0x000fe200078e0213 */
[----:B------:R-:W-:Y:S01]  /*6580*/  SHF.R.S32.HI R84, RZ, 0x18, R84 ;  /* 0x00000018ff547819 */ /* 0x000fe20000011454 */
[C---:B------:R-:W-:Y:S01]  /*6590*/  IMAD R18, R78.reuse, R22, RZ ;  /* 0x000000164e127224 */ /* 0x040fe200078e02ff */
[----:B------:R-:W-:Y:S01]  /*65a0*/  SHF.R.S32.HI R85, RZ, 0x18, R85 ;  /* 0x00000018ff557819 */ /* 0x000fe20000011455 */
[----:B------:R-:W-:Y:S01]  /*65b0*/  IMAD R16, R81, R82, R16 ;  /* 0x0000005251107224 */ /* 0x000fe200078e0210 */
[----:B------:R-:W-:Y:S01]  /*65c0*/  I2IP.S8.S32.SAT R95, R19, R14, RZ ;  /* 0x0000000e135f7239 */ /* 0x000fe200000014ff */
[-C--:B------:R-:W-:Y:S01]  /*65d0*/  IMAD R17, R83, R82.reuse, R17 ;  /* 0x0000005253117224 */ /* 0x080fe200078e0211 */
[----:B------:R-:W-:Y:S01]  /*65e0*/  PRMT R83, R97, 0x8880, RZ ;  /* 0x0000888061537816 */ /* 0x000fe200000000ff */
[C---:B------:R-:W-:Y:S01]  /*65f0*/  IMAD R23, R78.reuse, R23, RZ ;  /* 0x000000174e177224 */ /* 0x040fe200078e02ff */
[----:B------:R-:W-:Y:S01]  /*6600*/  SHF.R.S32.HI R81, RZ, 0x18, R96 ;  /* 0x00000018ff517819 */ /* 0x000fe20000011460 */
[----:B------:R-:W-:Y:S01]  /*6610*/  IMAD R18, R85, R82, R18 ;  /* 0x0000005255127224 */ /* 0x000fe200078e0212 */
[----:B------:R-:W-:Y:S01]  /*6620*/  SHF.L.U32 R85, R97, 0x8, RZ ;  /* 0x0000000861557819 */ /* 0x000fe200000006ff */
[C---:B------:R-:W-:Y:S01]  /*6630*/  IMAD R20, R78.reuse, R24, RZ ;  /* 0x000000184e147224 */ /* 0x040fe200078e02ff */
[----:B------:R-:W-:Y:S01]  /*6640*/  I2IP.S8.S32.SAT R95, R13, R12, R95 ;  /* 0x0000000c0d5f7239 */ /* 0x000fe2000000145f */
[----:B------:R-:W-:Y:S01]  /*6650*/  IMAD R21, R78, R25, RZ ;  /* 0x000000194e157224 */ /* 0x000fe200078e02ff */
[----:B------:R-:W-:Y:S01]  /*6660*/  SHF.R.S32.HI R85, RZ, 0x18, R85 ;  /* 0x00000018ff557819 */ /* 0x000fe20000011455 */
[----:B------:R-:W-:Y:S01]  /*6670*/  IMAD R23, R81, R82, R23 ;  /* 0x0000005251177224 */ /* 0x000fe200078e0217 */
[----:B------:R-:W-:Y:S01]  /*6680*/  PRMT R81, R98, 0x8880, RZ ;  /* 0x0000888062517816 */ /* 0x000fe200000000ff */
[----:B------:R-:W-:Y:S01]  /*6690*/  IMAD R22, R78, R26, RZ ;  /* 0x0000001a4e167224 */ /* 0x000fe200078e02ff */
[----:B------:R1:W-:Y:S01]  /*66a0*/  STS.128 [R155+UR49+0x4200], R92 ;  /* 0x0042005c9b007988 */ /* 0x0003e20008000c31 */
[----:B------:R-:W-:Y:S01]  /*66b0*/  IMAD R20, R83, R82, R20 ;  /* 0x0000005253147224 */ /* 0x000fe200078e0214 */
[----:B------:R-:W-:Y:S01]  /*66c0*/  I2IP.S8.S32.SAT R100, R23, R18, RZ ;  /* 0x0000001217647239 */ /* 0x000fe200000014ff */
[----:B------:R-:W-:Y:S01]  /*66d0*/  IMAD R21, R84, R82, R21 ;  /* 0x0000005254157224 */ /* 0x000fe200078e0215 */
[----:B------:R-:W-:Y:S01]  /*66e0*/  SHF.R.S32.HI R86, RZ, 0x18, R97 ;  /* 0x00000018ff567819 */ /* 0x000fe20000011461 */
[----:B------:R-:W-:Y:S01]  /*66f0*/  IMAD.U32 R83, R98, 0x10000, RZ ;  /* 0x0001000062537824 */ /* 0x000fe200078e00ff */
[----:B------:R-:W-:Y:S01]  /*6700*/  I2IP.S8.S32.SAT R100, R17, R16, R100 ;  /* 0x0000001011647239 */ /* 0x000fe20000001464 */
[----:B------:R-:W-:Y:S01]  /*6710*/  IMAD R27, R78, R27, RZ ;  /* 0x0000001b4e1b7224 */ /* 0x000fe200078e02ff */
[----:B------:R-:W-:Y:S01]  /*6720*/  SHF.L.U32 R84, R99, 0x10, RZ ;  /* 0x0000001063547819 */ /* 0x000fe200000006ff */
[----:B------:R-:W-:Y:S01]  /*6730*/  IMAD R22, R85, R82, R22 ;  /* 0x0000005255167224 */ /* 0x000fe200078e0216 */
[----:B------:R-:W-:Y:S01]  /*6740*/  SHF.L.U32 R85, R98, 0x8, RZ ;  /* 0x0000000862557819 */ /* 0x000fe200000006ff */
[C---:B------:R-:W-:Y:S01]  /*6750*/  IMAD R24, R78.reuse, R28, RZ ;  /* 0x0000001c4e187224 */ /* 0x040fe200078e02ff */
[----:B------:R-:W-:Y:S01]  /*6760*/  SHF.R.S32.HI R83, RZ, 0x18, R83 ;  /* 0x00000018ff537819 */ /* 0x000fe20000011453 */
[----:B------:R-:W-:Y:S01]  /*6770*/  IMAD R25, R78, R29, RZ ;  /* 0x0000001d4e197224 */ /* 0x000fe200078e02ff */
[----:B------:R-:W-:Y:S01]  /*6780*/  SHF.R.S32.HI R84, RZ, 0x18, R84 ;  /* 0x00000018ff547819 */ /* 0x000fe20000011454 */
[----:B------:R-:W-:Y:S01]  /*6790*/  IMAD R27, R86, R82, R27 ;  /* 0x00000052561b7224 */ /* 0x000fe200078e021b */
[----:B------:R-:W-:Y:S01]  /*67a0*/  SHF.R.S32.HI R85, RZ, 0x18, R85 ;  /* 0x00000018ff557819 */ /* 0x000fe20000011455 */
[C---:B------:R-:W-:Y:S01]  /*67b0*/  IMAD R26, R78.reuse, R30, RZ ;  /* 0x0000001e4e1a7224 */ /* 0x040fe200078e02ff */
[----:B------:R-:W-:Y:S01]  /*67c0*/  SHF.R.S32.HI R86, RZ, 0x18, R99 ;  /* 0x00000018ff567819 */ /* 0x000fe20000011463 */
[----:B------:R-:W-:Y:S01]  /*67d0*/  IMAD R24, R81, R82, R24 ;  /* 0x0000005251187224 */ /* 0x000fe200078e0218 */
[----:B------:R-:W-:Y:S01]  /*67e0*/  I2IP.S8.S32.SAT R101, R27, R22, RZ ;  /* 0x000000161b657239 */ /* 0x000fe200000014ff */
[----:B------:R-:W-:Y:S01]  /*67f0*/  IMAD R25, R83, R82, R25 ;  /* 0x0000005253197224 */ /* 0x000fe200078e0219 */
[----:B------:R-:W-:Y:S01]  /*6800*/  SHF.R.S32.HI R81, RZ, 0x18, R98 ;  /* 0x00000018ff517819 */ /* 0x000fe20000011462 */
[C---:B------:R-:W-:Y:S01]  /*6810*/  IMAD R31, R78.reuse, R31, RZ ;  /* 0x0000001f4e1f7224 */ /* 0x040fe200078e02ff */
[----:B------:R-:W-:Y:S01]  /*6820*/  I2IP.S8.S32.SAT R101, R21, R20, R101 ;  /* 0x0000001415657239 */ /* 0x000fe20000001465 */
[----:B------:R-:W-:Y:S01]  /*6830*/  IMAD R26, R85, R82, R26 ;  /* 0x00000052551a7224 */ /* 0x000fe200078e021a */
[C---:B------:R-:W-:Y:S01]  /*6840*/  PRMT R83, R99.reuse, 0x8880, RZ ;  /* 0x0000888063537816 */ /* 0x040fe200000000ff */
[C---:B------:R-:W-:Y:S01]  /*6850*/  IMAD R28, R78.reuse, R32, RZ ;  /* 0x000000204e1c7224 */ /* 0x040fe200078e02ff */
[----:B------:R-:W-:Y:S01]  /*6860*/  SHF.L.U32 R85, R99, 0x8, RZ ;  /* 0x0000000863557819 */ /* 0x000fe200000006ff */
[C---:B------:R-:W-:Y:S02]  /*6870*/  IMAD R29, R78.reuse, R33, RZ ;  /* 0x000000214e1d7224 */ /* 0x040fe400078e02ff */
[----:B------:R-:W-:Y:S01]  /*6880*/  IMAD R31, R81, R82, R31 ;  /* 0x00000052511f7224 */ /* 0x000fe200078e021f */
[----:B------:R-:W-:Y:S01]  /*6890*/  SHF.R.S32.HI R85, RZ, 0x18, R85 ;  /* 0x00000018ff557819 */ /* 0x000fe20000011455 */
[----:B------:R-:W-:Y:S01]  /*68a0*/  IMAD R30, R78, R34, RZ ;  /* 0x000000224e1e7224 */ /* 0x000fe200078e02ff */
[----:B------:R-:W-:Y:S01]  /*68b0*/  PRMT R81, R104, 0x8880, RZ ;  /* 0x0000888068517816 */ /* 0x000fe200000000ff */
[----:B------:R-:W-:Y:S01]  /*68c0*/  IMAD R28, R83, R82, R28 ;  /* 0x00000052531c7224 */ /* 0x000fe200078e021c */
[----:B------:R-:W-:Y:S01]  /*68d0*/  I2IP.S8.S32.SAT R102, R31, R26, RZ ;  /* 0x0000001a1f667239 */ /* 0x000fe200000014ff */
[----:B------:R-:W-:Y:S01]  /*68e0*/  IMAD R29, R84, R82, R29 ;  /* 0x00000052541d7224 */ /* 0x000fe200078e021d */
[----:B------:R-:W-:Y:S01]  /*68f0*/  SHF.L.U32 R83, R104, 0x10, RZ ;  /* 0x0000001068537819 */ /* 0x000fe200000006ff */
[----:B------:R-:W-:Y:S01]  /*6900*/  IMAD R35, R78, R35, RZ ;  /* 0x000000234e237224 */ /* 0x000fe200078e02ff */
[----:B------:R-:W-:Y:S01]  /*6910*/  I2IP.S8.S32.SAT R102, R25, R24, R102 ;  /* 0x0000001819667239 */ /* 0x000fe20000001466 */
[----:B------:R-:W-:Y:S01]  /*6920*/  IMAD R30, R85, R82, R30 ;  /* 0x00000052551e7224 */ /* 0x000fe200078e021e */
[----:B------:R-:W-:Y:S01]  /*6930*/  SHF.L.U32 R85, R104, 0x8, RZ ;  /* 0x0000000868557819 */ /* 0x000fe200000006ff */
[C---:B------:R-:W-:Y:S01]  /*6940*/  IMAD R32, R78.reuse, R36, RZ ;  /* 0x000000244e207224 */ /* 0x040fe200078e02ff */
[----:B------:R-:W-:Y:S01]  /*6950*/  SHF.R.S32.HI R83, RZ, 0x18, R83 ;  /* 0x00000018ff537819 */ /* 0x000fe20000011453 */
[----:B------:R-:W-:Y:S01]  /*6960*/  IMAD R33, R78, R37, RZ ;  /* 0x000000254e217224 */ /* 0x000fe200078e02ff */
[----:B------:R-:W-:Y:S01]  /*6970*/  SHF.R.S32.HI R85, RZ, 0x18, R85 ;  /* 0x00000018ff557819 */ /* 0x000fe20000011455 */
[----:B------:R-:W-:Y:S01]  /*6980*/  IMAD R35, R86, R82, R35 ;  /* 0x0000005256237224 */ /* 0x000fe200078e0223 */
[----:B------:R-:W-:Y:S01]  /*6990*/  PRMT R84, R105, 0x8880, RZ ;  /* 0x0000888069547816 */ /* 0x000fe200000000ff */
[----:B------:R-:W-:Y:S01]  /*69a0*/  IMAD R34, R78, R38, RZ ;  /* 0x000000264e227224 */ /* 0x000fe200078e02ff */
[----:B------:R-:W-:Y:S01]  /*69b0*/  SHF.L.U32 R86, R108, 0x10, RZ ;  /* 0x000000106c567819 */ /* 0x000fe200000006ff */
[----:B------:R-:W-:Y:S01]  /*69c0*/  IMAD R32, R81, R82, R32 ;  /* 0x0000005251207224 */ /* 0x000fe200078e0220 */
[----:B------:R-:W-:Y:S01]  /*69d0*/  SHF.R.S32.HI R81, RZ, 0x18, R104 ;  /* 0x00000018ff517819 */ /* 0x000fe20000011468 */
[C---:B------:R-:W-:Y:S01]  /*69e0*/  IMAD R39, R78.reuse, R39, RZ ;  /* 0x000000274e277224 */ /* 0x040fe200078e02ff */
[----:B------:R-:W-:Y:S01]  /*69f0*/  I2IP.S8.S32.SAT R103, R35, R30, RZ ;  /* 0x0000001e23677239 */ /* 0x000fe200000014ff */
[-C--:B------:R-:W-:Y:S02]  /*6a00*/  IMAD R33, R83, R82.reuse, R33 ;  /* 0x0000005253217224 */ /* 0x080fe400078e0221 */
[----:B------:R-:W-:Y:S01]  /*6a10*/  IMAD R34, R85, R82, R34 ;  /* 0x0000005255227224 */ /* 0x000fe200078e0222 */
[----:B------:R-:W-:Y:S01]  /*6a20*/  I2IP.S8.S32.SAT R103, R29, R28, R103 ;  /* 0x0000001c1d677239 */ /* 0x000fe20000001467 */
[C---:B------:R-:W-:Y:S01]  /*6a30*/  IMAD.U32 R83, R105.reuse, 0x10000, RZ ;  /* 0x0001000069537824 */ /* 0x040fe200078e00ff */
[----:B------:R-:W-:Y:S01]  /*6a40*/  SHF.L.U32 R85, R105, 0x8, RZ ;  /* 0x0000000869557819 */ /* 0x000fe200000006ff */
[----:B------:R-:W-:Y:S01]  /*6a50*/  IMAD R39, R81, R82, R39 ;  /* 0x0000005251277224 */ /* 0x000fe200078e0227 */
[----:B------:R-:W-:Y:S01]  /*6a60*/  MOV R81, R84 ;  /* 0x0000005400517202 */ /* 0x000fe20000000f00 */
[C---:B------:R-:W-:Y:S01]  /*6a70*/  IMAD R36, R78.reuse, R40, RZ ;  /* 0x000000284e247224 */ /* 0x040fe200078e02ff */
[----:B------:R-:W-:Y:S01]  /*6a80*/  SHF.R.S32.HI R83, RZ, 0x18, R83 ;  /* 0x00000018ff537819 */ /* 0x000fe20000011453 */
[C---:B------:R-:W-:Y:S01]  /*6a90*/  IMAD R37, R78.reuse, R41, RZ ;  /* 0x000000294e257224 */ /* 0x040fe200078e02ff */
[----:B------:R-:W-:Y:S01]  /*6aa0*/  SHF.R.S32.HI R85, RZ, 0x18, R85 ;  /* 0x00000018ff557819 */ /* 0x000fe20000011455 */
[C---:B------:R-:W-:Y:S01]  /*6ab0*/  IMAD R38, R78.reuse, R42, RZ ;  /* 0x0000002a4e267224 */ /* 0x040fe200078e02ff */
[----:B------:R1:W-:Y:S01]  /*6ac0*/  STS.128 [R175+0x4200], R100 ;  /* 0x00420064af007388 */ /* 0x0003e20000000c00 */
[----:B------:R-:W-:Y:S01]  /*6ad0*/  IMAD R36, R81, R82, R36 ;  /* 0x0000005251247224 */ /* 0x000fe200078e0224 */
[----:B------:R-:W-:Y:S01]  /*6ae0*/  I2IP.S8.S32.SAT R112, R39, R34, RZ ;  /* 0x0000002227707239 */ /* 0x000fe200000014ff */
[-C--:B------:R-:W-:Y:S01]  /*6af0*/  IMAD R37, R83, R82.reuse, R37 ;  /* 0x0000005253257224 */ /* 0x080fe200078e0225 */
[----:B------:R-:W-:Y:S01]  /*6b00*/  SHF.R.S32.HI R84, RZ, 0x18, R105 ;  /* 0x00000018ff547819 */ /* 0x000fe20000011469 */
[----:B------:R-:W-:Y:S01]  /*6b10*/  IMAD R43, R78, R43, RZ ;  /* 0x0000002b4e2b7224 */ /* 0x000fe200078e02ff */
[C---:B------:R-:W-:Y:S01]  /*6b20*/  SHF.L.U32 R83, R106.reuse, 0x10, RZ ;  /* 0x000000106a537819 */ /* 0x040fe200000006ff */
[----:B------:R-:W-:Y:S01]  /*6b30*/  IMAD R38, R85, R82, R38 ;  /* 0x0000005255267224 */ /* 0x000fe200078e0226 */
[----:B------:R-:W-:Y:S01]  /*6b40*/  PRMT R81, R106, 0x8880, RZ ;  /* 0x000088806a517816 */ /* 0x000fe200000000ff */
[----:B------:R-:W-:Y:S01]  /*6b50*/  IMAD R40, R78, R44, RZ ;  /* 0x0000002c4e287224 */ /* 0x000fe200078e02ff */
[----:B------:R-:W-:Y:S01]  /*6b60*/  SHF.L.U32 R85, R106, 0x8, RZ ;  /* 0x000000086a557819 */ /* 0x000fe200000006ff */
[----:B------:R-:W-:Y:S01]  /*6b70*/  IMAD R41, R78, R45, RZ ;  /* 0x0000002d4e297224 */ /* 0x000fe200078e02ff */
[----:B------:R-:W-:Y:S01]  /*6b80*/  SHF.R.S32.HI R83, RZ, 0x18, R83 ;  /* 0x00000018ff537819 */ /* 0x000fe20000011453 */
[----:B------:R-:W-:Y:S01]  /*6b90*/  IMAD R43, R84, R82, R43 ;  /* 0x00000052542b7224 */ /* 0x000fe200078e022b */
[----:B------:R-:W-:Y:S01]  /*6ba0*/  SHF.R.S32.HI R85, RZ, 0x18, R85 ;  /* 0x00000018ff557819 */ /* 0x000fe20000011455 */
[C---:B------:R-:W-:Y:S01]  /*6bb0*/  IMAD R42, R78.reuse, R46, RZ ;  /* 0x0000002e4e2a7224 */ /* 0x040fe200078e02ff */
[----:B------:R-:W-:Y:S01]  /*6bc0*/  I2IP.S8.S32.SAT R112, R33, R32, R112 ;  /* 0x0000002021707239 */ /* 0x000fe20000001470 */
[----:B------:R-:W-:Y:S01]  /*6bd0*/  IMAD R40, R81, R82, R40 ;  /* 0x0000005251287224 */ /* 0x000fe200078e0228 */
[----:B------:R-:W-:Y:S01]  /*6be0*/  SHF.R.S32.HI R84, RZ, 0x18, R106 ;  /* 0x00000018ff547819 */ /* 0x000fe2000001146a */
[----:B------:R-:W-:Y:S01]  /*6bf0*/  IMAD R47, R78, R47, RZ ;  /* 0x0000002f4e2f7224 */ /* 0x000fe200078e02ff */
[----:B------:R-:W-:Y:S01]  /*6c00*/  I2IP.S8.S32.SAT R113, R43, R38, RZ ;  /* 0x000000262b717239 */ /* 0x000fe200000014ff */
[-C--:B------:R-:W-:Y:S01]  /*6c10*/  IMAD R41, R83, R82.reuse, R41 ;  /* 0x0000005253297224 */ /* 0x080fe200078e0229 */
[----:B------:R-:W-:Y:S01]  /*6c20*/  PRMT R81, R107, 0x8880, RZ ;  /* 0x000088806b517816 */ /* 0x000fe200000000ff */
[-C--:B------:R-:W-:Y:S01]  /*6c30*/  IMAD R42, R85, R82.reuse, R42 ;  /* 0x00000052552a7224 */ /* 0x080fe200078e022a */
[----:B------:R-:W-:Y:S01]  /*6c40*/  SHF.L.U32 R83, R107, 0x10, RZ ;  /* 0x000000106b537819 */ /* 0x000fe200000006ff */
[----:B------:R-:W-:Y:S01]  /*6c50*/  IMAD R47, R84, R82, R47 ;  /* 0x00000052542f7224 */ /* 0x000fe200078e022f */
[----:B------:R-:W-:Y:S01]  /*6c60*/  I2IP.S8.S32.SAT R113, R37, R36, R113 ;  /* 0x0000002425717239 */ /* 0x000fe20000001471 */
[C---:B------:R-:W-:Y:S01]  /*6c70*/  IMAD R44, R78.reuse, R48, RZ ;  /* 0x000000304e2c7224 */ /* 0x040fe200078e02ff */
[----:B------:R-:W-:Y:S01]  /*6c80*/  SHF.R.S32.HI R83, RZ, 0x18, R83 ;  /* 0x00000018ff537819 */ /* 0x000fe20000011453 */
[----:B------:R-:W-:Y:S01]  /*6c90*/  IMAD.SHL.U32 R84, R107, 0x100, RZ ;  /* 0x000001006b547824 */ /* 0x000fe200078e00ff */
[----:B------:R-:W-:Y:S01]  /*6ca0*/  I2IP.S8.S32.SAT R114, R47, R42, RZ ;  /* 0x0000002a2f727239 */ /* 0x000fe200000014ff */
[----:B------:R-:W-:Y:S01]  /*6cb0*/  IMAD R45, R78, R49, RZ ;  /* 0x000000314e2d7224 */ /* 0x000fe200078e02ff */
[----:B------:R-:W-:Y:S01]  /*6cc0*/  PRMT R85, R108, 0x8880, RZ ;  /* 0x000088806c557816 */ /* 0x000fe200000000ff */
[----:B------:R-:W-:Y:S01]  /*6cd0*/  IMAD R44, R81, R82, R44 ;  /* 0x00000052512c7224 */ /* 0x000fe200078e022c */
[----:B------:R-:W-:Y:S01]  /*6ce0*/  SHF.R.S32.HI R81, RZ, 0x18, R84 ;  /* 0x00000018ff517819 */ /* 0x000fe20000011454 */
[C---:B------:R-:W-:Y:S01]  /*6cf0*/  IMAD R46, R78.reuse, R50, RZ ;  /* 0x000000324e2e7224 */ /* 0x040fe200078e02ff */
[----:B------:R-:W-:Y:S01]  /*6d00*/  I2IP.S8.S32.SAT R114, R41, R40, R114 ;  /* 0x0000002829727239 */ /* 0x000fe20000001472 */
[----:B------:R-:W-:Y:S01]  /*6d10*/  IMAD R45, R83, R82, R45 ;  /* 0x00000052532d7224 */ /* 0x000fe200078e022d */
[----:B------:R-:W-:Y:S01]  /*6d20*/  SHF.R.S32.HI R83, RZ, 0x18, R107 ;  /* 0x00000018ff537819 */ /* 0x000fe2000001146b */
[----:B------:R-:W-:Y:S01]  /*6d30*/  IMAD R51, R78, R51, RZ ;  /* 0x000000334e337224 */ /* 0x000fe200078e02ff */
[----:B------:R-:W-:Y:S01]  /*6d40*/  SHF.L.U32 R84, R108, 0x8, RZ ;  /* 0x000000086c547819 */ /* 0x000fe200000006ff */
[C---:B------:R-:W-:Y:S02]  /*6d50*/  IMAD R48, R78.reuse, R52, RZ ;  /* 0x000000344e307224 */ /* 0x040fe400078e02ff */
[-C--:B------:R-:W-:Y:S01]  /*6d60*/  IMAD R46, R81, R82.reuse, R46 ;  /* 0x00000052512e7224 */ /* 0x080fe200078e022e */
[----:B------:R-:W-:Y:S01]  /*6d70*/  SHF.R.S32.HI R81, RZ, 0x18, R86 ;  /* 0x00000018ff517819 */ /* 0x000fe20000011456 */
[C---:B------:R-:W-:Y:S01]  /*6d80*/  IMAD R49, R78.reuse, R53, RZ ;  /* 0x000000354e317224 */ /* 0x040fe200078e02ff */
[----:B------:R-:W-:Y:S01]  /*6d90*/  SHF.R.S32.HI R86, RZ, 0x18, R111 ;  /* 0x00000018ff567819 */ /* 0x000fe2000001146f */
[----:B------:R-:W-:Y:S01]  /*6da0*/  IMAD R51, R83, R82, R51 ;  /* 0x0000005253337224 */ /* 0x000fe200078e0233 */
[----:B------:R-:W-:Y:S01]  /*6db0*/  SHF.R.S32.HI R83, RZ, 0x18, R84 ;  /* 0x00000018ff537819 */ /* 0x000fe20000011454 */
[C---:B------:R-:W-:Y:S01]  /*6dc0*/  IMAD R50, R78.reuse, R54, RZ ;  /* 0x000000364e327224 */ /* 0x040fe200078e02ff */
[----:B------:R-:W-:Y:S01]  /*6dd0*/  SHF.R.S32.HI R84, RZ, 0x18, R108 ;  /* 0x00000018ff547819 */ /* 0x000fe2000001146c */
[----:B------:R-:W-:Y:S01]  /*6de0*/  IMAD R48, R85, R82, R48 ;  /* 0x0000005255307224 */ /* 0x000fe200078e0230 */
[----:B------:R-:W-:Y:S01]  /*6df0*/  I2IP.S8.S32.SAT R115, R51, R46, RZ ;  /* 0x0000002e33737239 */ /* 0x000fe200000014ff */
[C---:B------:R-:W-:Y:S01]  /*6e00*/  IMAD R55, R78.reuse, R55, RZ ;  /* 0x000000374e377224 */ /* 0x040fe200078e02ff */
[----:B------:R-:W-:Y:S01]  /*6e10*/  SHF.L.U32 R85, R109, 0x10, RZ ;  /* 0x000000106d557819 */ /* 0x000fe200000006ff */
[----:B------:R-:W-:Y:S01]  /*6e20*/  IMAD R49, R81, R82, R49 ;  /* 0x0000005251317224 */ /* 0x000fe200078e0231 */
[----:B------:R-:W-:Y:S01]  /*6e30*/  PRMT R81, R109, 0x8880, RZ ;  /* 0x000088806d517816 */ /* 0x000fe200000000ff */
[----:B------:R-:W-:Y:S01]  /*6e40*/  IMAD R52, R78, R56, RZ ;  /* 0x000000384e347224 */ /* 0x000fe200078e02ff */
[----:B------:R-:W-:Y:S01]  /*6e50*/  I2IP.S8.S32.SAT R115, R45, R44, R115 ;  /* 0x0000002c2d737239 */ /* 0x000fe20000001473 */
[-C--:B------:R-:W-:Y:S01]  /*6e60*/  IMAD R50, R83, R82.reuse, R50 ;  /* 0x0000005253327224 */ /* 0x080fe200078e0232 */
[----:B------:R-:W-:Y:S01]  /*6e70*/  SHF.R.S32.HI R83, RZ, 0x18, R85 ;  /* 0x00000018ff537819 */ /* 0x000fe20000011455 */
[-C--:B------:R-:W-:Y:S01]  /*6e80*/  IMAD R55, R84, R82.reuse, R55 ;  /* 0x0000005254377224 */ /* 0x080fe200078e0237 */
[----:B------:R-:W-:Y:S01]  /*6e90*/  PRMT R85, R110, 0x8880, RZ ;  /* 0x000088806e557816 */ /* 0x000fe200000000ff */
[----:B------:R-:W-:Y:S01]  /*6ea0*/  IMAD R52, R81, R82, R52 ;  /* 0x0000005251347224 */ /* 0x000fe200078e0234 */
[----:B------:R-:W-:Y:S01]  /*6eb0*/  SHF.L.U32 R81, R109, 0x8, RZ ;  /* 0x000000086d517819 */ /* 0x000fe200000006ff */
[C---:B------:R-:W-:Y:S01]  /*6ec0*/  IMAD R53, R78.reuse, R57, RZ ;  /* 0x000000394e357224 */ /* 0x040fe200078e02ff */
[----:B------:R1:W-:Y:S01]  /*6ed0*/  STS.128 [R174+0x4200], R112 ;  /* 0x00420070ae007388 */ /* 0x0003e20000000c00 */
[----:B------:R-:W-:Y:S01]  /*6ee0*/  IMAD R54, R78, R58, RZ ;  /* 0x0000003a4e367224 */ /* 0x000fe200078e02ff */
[----:B------:R-:W-:Y:S01]  /*6ef0*/  SHF.R.S32.HI R81, RZ, 0x18, R81 ;  /* 0x00000018ff517819 */ /* 0x000fe20000011451 */
[----:B------:R-:W-:Y:S01]  /*6f00*/  IMAD R53, R83, R82, R53 ;  /* 0x0000005253357224 */ /* 0x000fe200078e0235 */
[----:B------:R-:W-:Y:S01]  /*6f10*/  SHF.L.U32 R84, R110, 0x10, RZ ;  /* 0x000000106e547819 */ /* 0x000fe200000006ff */
[C---:B------:R-:W-:Y:S01]  /*6f20*/  IMAD R59, R78.reuse, R59, RZ ;  /* 0x0000003b4e3b7224 */ /* 0x040fe200078e02ff */
[----:B------:R-:W-:Y:S01]  /*6f30*/  SHF.R.S32.HI R83, RZ, 0x18, R109 ;  /* 0x00000018ff537819 */ /* 0x000fe2000001146d */
[C---:B------:R-:W-:Y:S01]  /*6f40*/  IMAD R56, R78.reuse, R60, RZ ;  /* 0x0000003c4e387224 */ /* 0x040fe200078e02ff */
[----:B------:R-:W-:Y:S01]  /*6f50*/  I2IP.S8.S32.SAT R120, R55, R50, RZ ;  /* 0x0000003237787239 */ /* 0x000fe200000014ff */
[----:B------:R-:W-:Y:S01]  /*6f60*/  IMAD R54, R81, R82, R54 ;  /* 0x0000005251367224 */ /* 0x000fe200078e0236 */
[----:B------:R-:W-:Y:S01]  /*6f70*/  SHF.R.S32.HI R84, RZ, 0x18, R84 ;  /* 0x00000018ff547819 */ /* 0x000fe20000011454 */
[----:B------:R-:W-:Y:S01]  /*6f80*/  IMAD R57, R78, R61, RZ ;  /* 0x0000003d4e397224 */ /* 0x000fe200078e02ff */
[----:B------:R-:W-:Y:S01]  /*6f90*/  I2IP.S8.S32.SAT R120, R49, R48, R120 ;  /* 0x0000003031787239 */ /* 0x000fe20000001478 */
[-C--:B------:R-:W-:Y:S01]  /*6fa0*/  IMAD R59, R83, R82.reuse, R59 ;  /* 0x00000052533b7224 */ /* 0x080fe200078e023b */
[----:B------:R-:W-:Y:S01]  /*6fb0*/  PRMT R83, R111, 0x8880, RZ ;  /* 0x000088806f537816 */ /* 0x000fe200000000ff */
[-C--:B------:R-:W-:Y:S01]  /*6fc0*/  IMAD R56, R85, R82.reuse, R56 ;  /* 0x0000005255387224 */ /* 0x080fe200078e0238 */
[----:B------:R-:W-:Y:S01]  /*6fd0*/  SHF.R.S32.HI R81, RZ, 0x18, R110 ;  /* 0x00000018ff517819 */ /* 0x000fe2000001146e */
[----:B------:R-:W-:Y:S01]  /*6fe0*/  IMAD R57, R84, R82, R57 ;  /* 0x0000005254397224 */ /* 0x000fe200078e0239 */
[----:B------:R-:W-:Y:S01]  /*6ff0*/  I2IP.S8.S32.SAT R121, R59, R54, RZ ;  /* 0x000000363b797239 */ /* 0x000fe200000014ff */
[C---:B------:R-:W-:Y:S01]  /*7000*/  IMAD R58, R78.reuse, R62, RZ ;  /* 0x0000003e4e3a7224 */ /* 0x040fe200078e02ff */
[C---:B------:R-:W-:Y:S01]  /*7010*/  SHF.L.U32 R85, R111.reuse, 0x8, RZ ;  /* 0x000000086f557819 */ /* 0x040fe200000006ff */
[----:B------:R-:W-:Y:S01]  /*7020*/  IMAD.U32 R84, R111, 0x10000, RZ ;  /* 0x000100006f547824 */ /* 0x000fe200078e00ff */
[----:B------:R-:W-:Y:S01]  /*7030*/  I2IP.S8.S32.SAT R121, R53, R52, R121 ;  /* 0x0000003435797239 */ /* 0x000fe20000001479 */
[C---:B------:R-:W-:Y:S01]  /*7040*/  IMAD R63, R78.reuse, R63, RZ ;  /* 0x0000003f4e3f7224 */ /* 0x040fe200078e02ff */
[----:B------:R-:W-:Y:S01]  /*7050*/  SHF.R.S32.HI R85, RZ, 0x18, R85 ;  /* 0x00000018ff557819 */ /* 0x000fe20000011455 */
[C---:B------:R-:W-:Y:S01]  /*7060*/  IMAD R60, R78.reuse, R64, RZ ;  /* 0x000000404e3c7224 */ /* 0x040fe200078e02ff */
[----:B------:R-:W-:Y:S01]  /*7070*/  SHF.R.S32.HI R84, RZ, 0x18, R84 ;  /* 0x00000018ff547819 */ /* 0x000fe20000011454 */
[-C--:B------:R-:W-:Y:S02]  /*7080*/  IMAD R58, R87, R82.reuse, R58 ;  /* 0x00000052573a7224 */ /* 0x080fe400078e023a */
[C---:B------:R-:W-:Y:S02]  /*7090*/  IMAD R61, R78.reuse, R65, RZ ;  /* 0x000000414e3d7224 */ /* 0x040fe400078e02ff */
[-C--:B------:R-:W-:Y:S02]  /*70a0*/  IMAD R63, R81, R82.reuse, R63 ;  /* 0x00000052513f7224 */ /* 0x080fe400078e023f */
[----:B------:R-:W-:Y:S02]  /*70b0*/  IMAD R60, R83, R82, R60 ;  /* 0x00000052533c7224 */ /* 0x000fe400078e023c */
[----:B------:R-:W-:Y:S01]  /*70c0*/  IMAD R62, R78, R66, RZ ;  /* 0x000000424e3e7224 */ /* 0x000fe200078e02ff */
[----:B------:R-:W-:Y:S01]  /*70d0*/  I2IP.S8.S32.SAT R122, R63, R58, RZ ;  /* 0x0000003a3f7a7239 */ /* 0x000fe200000014ff */
[----:B------:R-:W-:Y:S02]  /*70e0*/  IMAD R61, R84, R82, R61 ;  /* 0x00000052543d7224 */ /* 0x000fe400078e023d */
[----:B------:R-:W-:Y:S01]  /*70f0*/  IMAD R67, R78, R67, RZ ;  /* 0x000000434e437224 */ /* 0x000fe200078e02ff */
[----:B------:R-:W-:Y:S01]  /*7100*/  I2IP.S8.S32.SAT R122, R57, R56, R122 ;  /* 0x00000038397a7239 */ /* 0x000fe2000000147a */
[-C--:B------:R-:W-:Y:S02]  /*7110*/  IMAD R62, R85, R82.reuse, R62 ;  /* 0x00000052553e7224 */ /* 0x080fe400078e023e */
[----:B------:R-:W-:Y:S05]  /*7120*/  IMAD R67, R86, R82, R67 ;  /* 0x0000005256437224 */ /* 0x000fea00078e0243 */
[----:B------:R-:W-:Y:S04]  /*7130*/  I2IP.S8.S32.SAT R123, R67, R62, RZ ;  /* 0x0000003e437b7239 */ /* 0x000fe800000014ff */
[----:B------:R-:W-:Y:S05]  /*7140*/  I2IP.S8.S32.SAT R123, R61, R60, R123 ;  /* 0x0000003c3d7b7239 */ /* 0x000fea000000147b */
[----:B------:R1:W-:Y:S01]  /*7150*/  STS.128 [R173+0x4200], R120 ;  /* 0x00420078ad007388 */ /* 0x0003e20000000c00 */
[----:B------:R-:W-:Y:S01]  /*7160*/  @!PT LDS RZ, [RZ] ;  /* 0x00000000fffff984 */ /* 0x000fe20000000800 */
[----:B------:R-:W-:Y:S01]  /*7170*/  @!PT LDS RZ, [RZ] ;  /* 0x00000000fffff984 */ /* 0x000fe20000000800 */
[----:B------:R-:W-:Y:S01]  /*7180*/  @!PT LDS RZ, [RZ] ;  /* 0x00000000fffff984 */ /* 0x000fe20000000800 */
[----:B------:R-:W-:Y:S01]  /*7190*/  @!PT LDS RZ, [RZ] ;  /* 0x00000000fffff984 */ /* 0x000fe20000000800 */
[----:B------:R2:W-:Y:S07]  /*71a0*/  MEMBAR.ALL.CTA ;  /* 0x0000000000007992 */ /* 0x0005ee0000008000 */
[----:B--2---:R-:W2:Y:S02]  /*71b0*/  FENCE.VIEW.ASYNC.S ;  /* 0x00000000000073c6 */ /* 0x004ea40000000000 */
[----:B--2---:R-:W-:Y:S06]  /*71c0*/  BAR.SYNC.DEFER_BLOCKING 0x1, 0x80 ;  /* 0x0042000000007b1d */ /* 0x004fec0000010000 */
[----:B------:R-:W-:Y:S05]  /*71d0*/  @P0 BRA `(.L_x_114) ;  /* 0x0000000000280947 */ /* 0x000fea0003800000 */
[----:B------:R-:W-:Y:S02]  /*71e0*/  UIADD3 UR4, UPT, UPT, UR49, 0x4200, URZ ;  /* 0x0000420031047890 */ /* 0x000fe4000fffe0ff */
[----:B------:R-:W-:Y:S01]  /*71f0*/  UIADD3 UR6, UP0, UPT, UR52, 0x680, URZ ;  /* 0x0000068034067890 */ /* 0x000fe2000ff1e0ff */
[----:B------:R-:W-:Y:S03]  /*7200*/  UMOV UR43, UR36 ;  /* 0x00000024002b7c82 */ /* 0x000fe60008000000 */
[----:B------:R-:W-:Y:S01]  /*7210*/  MOV R168, UR4 ;  /* 0x0000000400a87c02 */ /* 0x000fe20008000f00 */
[----:B------:R-:W-:Y:S03]  /*7220*/  UIADD3.X UR7, UPT, UPT, URZ, UR53, URZ, UP0, !UPT ;  /* 0x00000035ff077290 */ /* 0x000fe600087fe4ff */
[----:B------:R-:W-:Y:S11]  /*7230*/  R2UR UR40, R168 ;  /* 0x00000000a82872ca */ /* 0x000ff600000e0000 */
[----:B------:R-:W-:Y:S02]  /*7240*/  @!UPT UIADD3 URZ, UPT, UPT, URZ, URZ, URZ ;  /* 0x000000fffffff290 */ /* 0x000fe4000fffe0ff */
[----:B------:R2:W-:Y:S01]  /*7250*/  UTMASTG.3D [UR40], [UR6] ;  /* 0x00000028060073b5 */ /* 0x0005e20008010000 */
[----:B------:R0:W-:Y:S01]  /*7260*/  UTMACMDFLUSH ;  /* 0x00000000000079b7 */ /* 0x0001e20000000000 */
[----:B--2---:R-:W-:Y:S04]  /*7270*/  DEPBAR.LE SB0, 0x1 ;  /* 0x000080400000791a */ /* 0x004fe80000000000 */
.L_x_114:
[----:B------:R-:W-:Y:S05]  /*7280*/  BSYNC.RECONVERGENT B0 ;  /* 0x0000000000007941 */ /* 0x000fea0003800200 */
.L_x_113:
[----:B------:R-:W-:Y:S06]  /*7290*/  BAR.SYNC.DEFER_BLOCKING 0x1, 0x80 ;  /* 0x0042000000007b1d */ /* 0x000fec0000010000 */
[----:B------:R-:W2:Y:S01]  /*72a0*/  @P6 SYNCS.PHASECHK.TRANS64.TRYWAIT P0, [R124+URZ+0x50], R125 ;  /* 0x0000507d7c0065a7 */ /* 0x000ea200080011ff */
[----:B------:R-:W-:Y:S01]  /*72b0*/  BSSY B1, `(.L_x_115) ;  /* 0x0000023000017945 */ /* 0x000fe20003800000 */
[----:B--2---:R-:W-:Y:S03]  /*72c0*/  @P6 SEL R116, RZ, 0x1, !P0 ;  /* 0x00000001ff746807 */ /* 0x004fe60004000000 */
[----:B------:R-:W-:Y:S05]  /*72d0*/  @!P6 BRA `(.L_x_116) ;  /* 0x000000000080e947 */ /* 0x000fea0003800000 */
[----:B------:R-:W-:Y:S01]  /*72e0*/  ISETP.NE.AND P1, PT, R117, RZ, PT ;  /* 0x000000ff7500720c */ /* 0x000fe20003f25270 */
[----:B------:R-:W-:Y:S01]  /*72f0*/  BSSY B0, `(.L_x_117) ;  /* 0x000000a000007945 */ /* 0x000fe20003800000 */
[----:B------:R-:W-:Y:S11]  /*7300*/  ISETP.NE.AND P0, PT, R116, RZ, PT ;  /* 0x000000ff7400720c */ /* 0x000ff60003f05270 */
[----:B------:R-:W-:Y:S04]  /*7310*/  @P1 IMAD R119, R162, 0x2000, R119 ;  /* 0x00002000a2771824 */ /* 0x000fe800078e0277 */
[--C-:B------:R-:W-:Y:S01]  /*7320*/  @P1 IMAD.IADD R118, R118, 0x1, R119.reuse ;  /* 0x0000000176761824 */ /* 0x100fe200078e0277 */
[----:B------:R-:W-:Y:S01]  /*7330*/  @P1 IADD3 R2, PT, PT, R167, R119, RZ ;  /* 0x00000077a7021210 */ /* 0x000fe20007ffe0ff */
[----:B------:R-:W-:Y:S01]  /*7340*/  @P1 IMAD.IADD R0, R166, 0x1, R119 ;  /* 0x00000001a6001824 */ /* 0x000fe200078e0277 */
[----:B------:R-:W-:Y:S06]  /*7350*/  @P0 BRA `(.L_x_118) ;  /* 0x00000000000c0947 */ /* 0x000fec0003800000 */
[----:B------:R-:W-:Y:S04]  /*7360*/  SHF.L.U32 R3, R161, 0x1f, RZ ;  /* 0x0000001fa1037819 */ /* 0x000fe800000006ff */
[----:B------:R-:W2:Y:S02]  /*7370*/  SYNCS.PHASECHK.TRANS64.TRYWAIT P0, [R124+URZ+0x50], R3 ;  /* 0x000050037c0075a7 */ /* 0x000ea400080011ff */
[----:B--2---:R-:W-:Y:S05]  /*7380*/  @!P0 BRA `(.L_x_119) ;  /* 0x0000002000588947 */ /* 0x004fea0003800000 */
.L_x_118:
[----:B------:R-:W-:Y:S05]  /*7390*/  BSYNC B0 ;  /* 0x0000000000007941 */ /* 0x000fea0003800000 */
.L_x_117:
[----:B------:R-:W-:Y:S01]  /*73a0*/  ISETP.NE.AND P0, PT, R117, RZ, PT ;  /* 0x000000ff7500720c */ /* 0x000fe20003f05270 */
[----:B--2---:R-:W-:Y:S02]  /*73b0*/  VIADD R124, R124, 0x60 ;  /* 0x000000607c7c7836 */ /* 0x004fe40000000000 */
[----:B------:R-:W-:Y:S02]  /*73c0*/  IMAD.U32 R3, RZ, RZ, UR37 ;  /* 0x00000025ff037e24 */ /* 0x000fe4000f8e00ff */
[----:B------:R-:W-:Y:S03]  /*73d0*/  VIADD R162, R162, 0x1 ;  /* 0x00000001a2a27836 */ /* 0x000fe60000000000 */
[----:B------:R-:W-:Y:S05]  /*73e0*/  PRMT R3, R3, 0x654, R124 ;  /* 0x0000065403037816 */ /* 0x000fea000000007c */
[----:B------:R2:W3:Y:S04]  /*73f0*/  @P0 LDS.128 R88, [R119+0x200] ;  /* 0x0002000077580984 */ /* 0x0004e80000000c00 */
[----:B------:R2:W4:Y:S04]  /*7400*/  @P0 LDS.128 R96, [R2+0x200] ;  /* 0x0002000002600984 */ /* 0x0005280000000c00 */
        /* <DEDUP_REMOVED lines=9> */
[----:B------:R-:W-:Y:S02]  /*74a0*/  SEL R4, RZ, 0x1, P0 ;  /* 0x00000001ff047807 */ /* 0x000fe40000000000 */
[----:B------:R-:W-:Y:S02]  /*74b0*/  SEL R162, R162, RZ, P0 ;  /* 0x000000ffa2a27207 */ /* 0x000fe40000000000 */
[----:B------:R-:W-:Y:S01]  /*74c0*/  LOP3.LUT R161, R161, R4, RZ, 0x3c, !PT ;  /* 0x00000004a1a17212 */ /* 0x000fe200078e3cff */
[----:B-----5:R2:W-:Y:S06]  /*74d0*/  SYNCS.ARRIVE.TRANS64.RED.A1T0 RZ, [R3+URZ], RZ ;  /* 0x000000ff03ff79a7 */ /* 0x0205ec00081004ff */
.L_x_116:
[----:B------:R-:W-:Y:S05]  /*74e0*/  BSYNC B1 ;  /* 0x0000000000017941 */ /* 0x000fea0003800000 */
.L_x_115:
[----:B--2---:R-:W-:Y:S05]  /*74f0*/  VIADD R3, R80, 0x40 ;  /* 0x0000004050037836 */ /* 0x004fea0000000000 */
[----:B------:R-:W-:Y:S04]  /*7500*/  SHF.R.U32.HI R3, RZ, 0x15, R3 ;  /* 0x00000015ff037819 */ /* 0x000fe80000011603 */
[----:B------:R-:W-:Y:S11]  /*7510*/  LOP3.LUT P0, RZ, R3, 0x3, R156, 0x48, !PT ;  /* 0x0000000303ff7812 */ /* 0x000ff6000780489c */
[----:B------:R-:W-:Y:S02]  /*7520*/  @!UPT UIADD3 URZ, UPT, UPT, URZ, URZ, URZ ;  /* 0x000000fffffff290 */ /* 0x000fe4000fffe0ff */
[----:B------:R-:W-:Y:S05]  /*7530*/  @!P0 BRA `(.L_x_120) ;  /* 0x0000000000408947 */ /* 0x000fea0003800000 */
[----:B------:R-:W2:Y:S01]  /*7540*/  LDCU.64 UR8, c[0x4][0x70] ;  /* 0x01000e00ff0877ac */ /* 0x000ea20008000a00 */
[----:B------:R-:W-:Y:S01]  /*7550*/  MOV R3, 0x0 ;  /* 0x0000000000037802 */ /* 0x000fe20000000f00 */
[----:B------:R-:W-:Y:S02]  /*7560*/  HFMA2 R12, -RZ, RZ, 0, 5.9604644775390625e-08 ;  /* 0x00000001ff0c7431 */ /* 0x000fe400000001ff */
[----:B------:R-:W-:Y:S02]  /*7570*/  IMAD.MOV.U32 R8, RZ, RZ, 0x192 ;  /* 0x00000192ff087424 */ /* 0x000fe400078e00ff */
[----:B------:R-:W-:Y:S01]  /*7580*/  IMAD.MOV.U32 R13, RZ, RZ, RZ ;  /* 0x000000ffff0d7224 */ /* 0x000fe200078e00ff */
[----:B------:R-:W5:Y:S01]  /*7590*/  LDCU.64 UR6, c[0x4][0x78] ;  /* 0x01000f00ff0677ac */ /* 0x000f620008000a00 */
[----:B------:R-:W1:Y:S01]  /*75a0*/  LDC.64 R2, c[0x4][R3] ;  /* 0x0100000003027b82 */ /* 0x000e620000000a00 */
[----:B------:R-:W3:Y:S01]  /*75b0*/  LDCU.64 UR4, c[0x4][0x10] ;  /* 0x01000200ff0477ac */ /* 0x000ee20008000a00 */
[----:B--2---:R-:W-:Y:S01]  /*75c0*/  MOV R5, UR9 ;  /* 0x0000000900057c02 */ /* 0x004fe20008000f00 */
[----:B------:R-:W-:Y:S01]  /*75d0*/  IMAD.U32 R4, RZ, RZ, UR8 ;  /* 0x00000008ff047e24 */ /* 0x000fe2000f8e00ff */
[----:B-----5:R-:W-:Y:S01]  /*75e0*/  MOV R7, UR7 ;  /* 0x0000000700077c02 */ /* 0x020fe20008000f00 */
[----:B------:R-:W-:Y:S01]  /*75f0*/  IMAD.U32 R6, RZ, RZ, UR6 ;  /* 0x00000006ff067e24 */ /* 0x000fe2000f8e00ff */
[----:B---3--:R-:W-:Y:S01]  /*7600*/  MOV R11, UR5 ;  /* 0x00000005000b7c02 */ /* 0x008fe20008000f00 */
[----:B------:R-:W-:Y:S02]  /*7610*/  IMAD.U32 R10, RZ, RZ, UR4 ;  /* 0x00000004ff0a7e24 */ /* 0x000fe4000f8e00ff */
[----:B------:R-:W-:Y:S07]  /*7620*/  LEPC R20, `(.L_x_120) ;  /* 0x000000001014794e */ /* 0x000fee0000000000 */
[----:B-1--4-:R-:W-:Y:S05]  /*7630*/  CALL.ABS.NOINC R2 ;  /* 0x0000000002007343 */ /* 0x012fea0003c00000 */
.L_x_120:
[----:B------:R-:W-:Y:S01]  /*7640*/  ISETP.NE.AND P0, PT, R169, RZ, PT ;  /* 0x000000ffa900720c */ /* 0x000fe20003f05270 */
[----:B------:R-:W-:Y:S05]  /*7650*/  WARPSYNC.ALL ;  /* 0x0000000000007948 */ /* 0x000fea0003800000 */
[----:B------:R-:W-:Y:S01]  /*7660*/  R2UR UR4, R80 ;  /* 0x00000000500472ca */ /* 0x000fe200000e0000 */
[----:B---3--:R-:W-:Y:S01]  /*7670*/  IMAD.U32 R141, R90, 0x10000, RZ ;  /* 0x000100005a8d7824 */ /* 0x008fe200078e00ff */
[C---:B------:R-:W-:Y:S01]  /*7680*/  SHF.L.U32 R83, R88.reuse, 0x10, RZ ;  /* 0x0000001058537819 */ /* 0x040fe200000006ff */
[----:B----4-:R-:W-:Y:S01]  /*7690*/  IMAD.U32 R126, R99, 0x10000, RZ ;  /* 0x00010000637e7824 */ /* 0x010fe200078e00ff */
[----:B------:R-:W-:Y:S01]  /*76a0*/  PRMT R81, R88, 0x8880, RZ ;  /* 0x0000888058517816 */ /* 0x000fe200000000ff */
[----:B-1----:R-:W-:Y:S01]  /*76b0*/  IMAD.U32 R115, R108, 0x10000, RZ ;  /* 0x000100006c737824 */ /* 0x002fe200078e00ff */
[----:B------:R-:W-:Y:S01]  /*76c0*/  SHF.L.U32 R84, R88, 0x8, RZ ;  /* 0x0000000858547819 */ /* 0x000fe200000006ff */
[----:B------:R-:W-:Y:S01]  /*76d0*/  IMAD.SHL.U32 R134, R96, 0x100, RZ ;  /* 0x0000010060867824 */ /* 0x000fe200078e00ff */
[----:B------:R-:W-:Y:S01]  /*76e0*/  SHF.R.S32.HI R83, RZ, 0x18, R83 ;  /* 0x00000018ff537819 */ /* 0x000fe20000011453 */
[----:B------:R-:W-:Y:S01]  /*76f0*/  IMAD.SHL.U32 R119, R105, 0x100, RZ ;  /* 0x0000010069777824 */ /* 0x000fe200078e00ff */
[----:B------:R-:W-:Y:S01]  /*7700*/  SHF.R.S32.HI R84, RZ, 0x18, R84 ;  /* 0x00000018ff547819 */ /* 0x000fe20000011454 */
[----:B------:R-:W-:Y:S01]  /*7710*/  IMAD.SHL.U32 R92, R110, 0x100, RZ ;  /* 0x000001006e5c7824 */ /* 0x000fe200078e00ff */
[----:B------:R-:W-:Y:S01]  /*7720*/  SHF.R.S32.HI R85, RZ, 0x18, R88 ;  /* 0x00000018ff557819 */ /* 0x000fe20000011458 */
[----:B------:R-:W1:Y:S01]  /*7730*/  LDTM.x64 R4, tmem[UR4+0x40] ;  /* 0x00004004000479ee */ /* 0x000e620008340000 */
[----:B------:R-:W-:Y:S01]  /*7740*/  PRMT R145, R89, 0x8880, RZ ;  /* 0x0000888059917816 */ /* 0x000fe200000000ff */
[----:B------:R-:W-:Y:S01]  /*7750*/  NOP ;  /* 0x0000000000007918 */ /* 0x000fe20000000000 */
[----:B------:R-:W-:Y:S01]  /*7760*/  IADD3 R171, PT, PT, R171, 0xc0, RZ ;  /* 0x000000c0abab7810 */ /* 0x000fe20007ffe0ff */
[----:B------:R-:W-:Y:S01]  /*7770*/  BSSY.RECONVERGENT B0, `(.L_x_121) ;  /* 0x000011b000007945 */ /* 0x000fe20003800200 */
[----:B------:R-:W-:Y:S02]  /*7780*/  PRMT R102, R109, 0x8880, RZ ;  /* 0x000088806d667816 */ /* 0x000fe400000000ff */
[----:B------:R-:W-:Y:S02]  /*7790*/  LOP3.LUT R171, R171, 0xfefffff8, RZ, 0xc0, !PT ;  /* 0xfefffff8abab7812 */ /* 0x000fe400078ec0ff */
[C---:B------:R-:W-:Y:S02]  /*77a0*/  SHF.L.U32 R100, R109.reuse, 0x10, RZ ;  /* 0x000000106d647819 */ /* 0x040fe400000006ff */
[----:B-1----:R1:W-:Y:S01]  /*77b0*/  SYNCS.ARRIVE.TRANS64.RED.A1T0 RZ, [R171+URZ], RZ ;  /* 0x000000ffabff79a7 */ /* 0x0023e200081004ff */
[C---:B------:R-:W-:Y:S02]  /*77c0*/  PRMT R130, R98.reuse, 0x8880, RZ ;  /* 0x0000888062827816 */ /* 0x040fe400000000ff */
[C---:B------:R-:W-:Y:S02]  /*77d0*/  SHF.L.U32 R129, R98.reuse, 0x10, RZ ;  /* 0x0000001062817819 */ /* 0x040fe400000006ff */
[----:B------:R-:W-:Y:S02]  /*77e0*/  SHF.L.U32 R128, R98, 0x8, RZ ;  /* 0x0000000862807819 */ /* 0x000fe400000006ff */
[----:B------:R-:W-:Y:S02]  /*77f0*/  SHF.R.S32.HI R95, RZ, 0x18, R98 ;  /* 0x00000018ff5f7819 */ /* 0x000fe40000011462 */
[----:B------:R-:W-:Y:S02]  /*7800*/  SHF.L.U32 R98, R109, 0x8, RZ ;  /* 0x000000086d627819 */ /* 0x000fe400000006ff */
[----:B------:R-:W-:Y:S01]  /*7810*/  SHF.L.U32 R144, R89, 0x10, RZ ;  /* 0x0000001059907819 */ /* 0x000fe200000006ff */
[----:B------:R-:W-:Y:S01]  /*7820*/  IMAD R0, R78, R4, RZ ;  /* 0x000000044e007224 */ /* 0x000fe200078e02ff */
[----:B------:R-:W-:Y:S01]  /*7830*/  PRMT R142, R90, 0x8880, RZ ;  /* 0x000088805a8e7816 */ /* 0x000fe200000000ff */
[C---:B------:R-:W-:Y:S01]  /*7840*/  IMAD R2, R78.reuse, R5, RZ ;  /* 0x000000054e027224 */ /* 0x040fe200078e02ff */
[----:B------:R-:W-:Y:S01]  /*7850*/  SHF.R.S32.HI R4, RZ, 0x18, R144 ;  /* 0x00000018ff047819 */ /* 0x000fe20000011490 */
[C---:B------:R-:W-:Y:S01]  /*7860*/  IMAD R3, R78.reuse, R6, RZ ;  /* 0x000000064e037224 */ /* 0x040fe200078e02ff */
[----:B------:R-:W-:Y:S01]  /*7870*/  SHF.R.S32.HI R86, RZ, 0x18, R89 ;  /* 0x00000018ff567819 */ /* 0x000fe20000011459 */
[-C--:B------:R-:W-:Y:S01]  /*7880*/  IMAD R0, R81, R82.reuse, R0 ;  /* 0x0000005251007224 */ /* 0x080fe200078e0200 */
[----:B------:R-:W-:Y:S01]  /*7890*/  PRMT R139, R91, 0x8880, RZ ;  /* 0x000088805b8b7816 */ /* 0x000fe200000000ff */
[----:B------:R-:W-:Y:S01]  /*78a0*/  IMAD R7, R78, R7, RZ ;  /* 0x000000074e077224 */ /* 0x000fe200078e02ff */
[----:B------:R-:W-:Y:S01]  /*78b0*/  SHF.R.S32.HI R87, RZ, 0x18, R90 ;  /* 0x00000018ff577819 */ /* 0x000fe2000001145a */
[-C--:B------:R-:W-:Y:S01]  /*78c0*/  IMAD R2, R83, R82.reuse, R2 ;  /* 0x0000005253027224 */ /* 0x080fe200078e0202 */
[----:B------:R-:W-:Y:S01]  /*78d0*/  SHF.R.S32.HI R83, RZ, 0x18, R109 ;  /* 0x00000018ff537819 */ /* 0x000fe2000001146d */
[-C--:B------:R-:W-:Y:S01]  /*78e0*/  IMAD R3, R84, R82.reuse, R3 ;  /* 0x0000005254037224 */ /* 0x080fe200078e0203 */
[----:B------:R-:W-:Y:S01]  /*78f0*/  SHF.L.U32 R138, R91, 0x10, RZ ;  /* 0x000000105b8a7819 */ /* 0x000fe200000006ff */
[----:B------:R-:W-:Y:S01]  /*7900*/  IMAD R7, R85, R82, R7 ;  /* 0x0000005255077224 */ /* 0x000fe200078e0207 */
[----:B------:R-:W-:Y:S01]  /*7910*/  PRMT R136, R96, 0x8880, RZ ;  /* 0x0000888060887816 */ /* 0x000fe200000000ff */
[----:B------:R-:W-:Y:S01]  /*7920*/  IMAD R8, R78, R8, RZ ;  /* 0x000000084e087224 */ /* 0x000fe200078e02ff */
[----:B------:R-:W-:Y:S01]  /*7930*/  SHF.L.U32 R135, R96, 0x10, RZ ;  /* 0x0000001060877819 */ /* 0x000fe200000006ff */
[C---:B------:R-:W-:Y:S01]  /*7940*/  IMAD R9, R78.reuse, R9, RZ ;  /* 0x000000094e097224 */ /* 0x040fe200078e02ff */
[----:B------:R-:W-:Y:S01]  /*7950*/  I2IP.S8.S32.SAT R109, R7, R3, RZ ;  /* 0x00000003076d7239 */ /* 0x000fe200000014ff */
[C---:B------:R-:W-:Y:S01]  /*7960*/  IMAD R10, R78.reuse, R10, RZ ;  /* 0x0000000a4e0a7224 */ /* 0x040fe200078e02ff */
[----:B------:R-:W-:Y:S01]  /*7970*/  MOV R3, R145 ;  /* 0x0000009100037202 */ /* 0x000fe20000000f00 */
[C---:B------:R-:W-:Y:S01]  /*7980*/  IMAD R7, R78.reuse, R20, RZ ;  /* 0x000000144e077224 */ /* 0x040fe200078e02ff */
[C---:B------:R-:W-:Y:S01]  /*7990*/  PRMT R133, R97.reuse, 0x8880, RZ ;  /* 0x0000888061857816 */ /* 0x040fe200000000ff */
[----:B------:R-:W-:Y:S01]  /*79a0*/  IMAD R11, R78, R11, RZ ;  /* 0x0000000b4e0b7224 */ /* 0x000fe200078e02ff */
[----:B------:R-:W-:Y:S01]  /*79b0*/  SHF.L.U32 R132, R97, 0x10, RZ ;  /* 0x0000001061847819 */ /* 0x000fe200000006ff */
[----:B------:R-:W-:Y:S01]  /*79c0*/  IMAD R8, R3, R82, R8 ;  /* 0x0000005203087224 */ /* 0x000fe200078e0208 */
[----:B------:R-:W-:Y:S01]  /*79d0*/  MOV R3, R142 ;  /* 0x0000008e00037202 */ /* 0x000fe20000000f00 */
[----:B------:R-:W-:Y:S01]  /*79e0*/  IMAD R9, R4, R82, R9 ;  /* 0x0000005204097224 */ /* 0x000fe200078e0209 */
[----:B------:R-:W-:Y:S01]  /*79f0*/  SHF.R.S32.HI R4, RZ, 0x18, R141 ;  /* 0x00000018ff047819 */ /* 0x000fe2000001148d */
[C---:B------:R-:W-:Y:S01]  /*7a00*/  IMAD R20, R78.reuse, R25, RZ ;  /* 0x000000194e147224 */ /* 0x040fe200078e02ff */
[----:B------:R-:W-:Y:S01]  /*7a10*/  SHF.R.S32.HI R93, RZ, 0x18, R97 ;  /* 0x00000018ff5d7819 */ /* 0x000fe20000011461 */
[C---:B------:R-:W-:Y:S01]  /*7a20*/  IMAD R25, R78.reuse, R30, RZ ;  /* 0x0000001e4e197224 */ /* 0x040fe200078e02ff */
[----:B------:R-:W-:Y:S01]  /*7a30*/  PRMT R127, R99, 0x8880, RZ ;  /* 0x00008880637f7816 */ /* 0x000fe200000000ff */
[----:B------:R-:W-:Y:S01]  /*7a40*/  IMAD R12, R78, R12, RZ ;  /* 0x0000000c4e0c7224 */ /* 0x000fe200078e02ff */
[----:B------:R-:W-:Y:S01]  /*7a50*/  PRMT R124, R104, 0x8880, RZ ;  /* 0x00008880687c7816 */ /* 0x000fe200000000ff */
[----:B------:R-:W-:Y:S01]  /*7a60*/  IMAD R6, R78, R19, RZ ;  /* 0x000000134e067224 */ /* 0x000fe200078e02ff */
[----:B------:R-:W-:Y:S01]  /*7a70*/  SHF.L.U32 R123, R104, 0x10, RZ ;  /* 0x00000010687b7819 */ /* 0x000fe200000006ff */
[C---:B------:R-:W-:Y:S01]  /*7a80*/  IMAD R30, R78.reuse, R35, RZ ;  /* 0x000000234e1e7224 */ /* 0x040fe200078e02ff */
[C---:B------:R-:W-:Y:S01]  /*7a90*/  PRMT R121, R105.reuse, 0x8880, RZ ;  /* 0x0000888069797816 */ /* 0x040fe200000000ff */
[C---:B------:R-:W-:Y:S01]  /*7aa0*/  IMAD R19, R78.reuse, R24, RZ ;  /* 0x000000184e137224 */ /* 0x040fe200078e02ff */
[----:B------:R-:W-:Y:S01]  /*7ab0*/  SHF.L.U32 R120, R105, 0x10, RZ ;  /* 0x0000001069787819 */ /* 0x000fe200000006ff */
[----:B------:R-:W-:Y:S01]  /*7ac0*/  IMAD R35, R78, R40, RZ ;  /* 0x000000284e237224 */ /* 0x000fe200078e02ff */
[----:B------:R-:W-:Y:S01]  /*7ad0*/  PRMT R118, R106, 0x8880, RZ ;  /* 0x000088806a767816 */ /* 0x000fe200000000ff */
[C---:B------:R-:W-:Y:S01]  /*7ae0*/  IMAD R13, R78.reuse, R13, RZ ;  /* 0x0000000d4e0d7224 */ /* 0x040fe200078e02ff */
[----:B------:R-:W-:Y:S01]  /*7af0*/  SHF.R.S32.HI R101, RZ, 0x18, R105 ;  /* 0x00000018ff657819 */ /* 0x000fe20000011469 */
[----:B------:R-:W-:Y:S01]  /*7b00*/  IMAD R24, R78, R29, RZ ;  /* 0x0000001d4e187224 */ /* 0x000fe200078e02ff */
[----:B------:R-:W-:Y:S01]  /*7b10*/  SHF.L.U32 R116, R106, 0x10, RZ ;  /* 0x000000106a747819 */ /* 0x000fe200000006ff */
[C---:B------:R-:W-:Y:S01]  /*7b20*/  IMAD R40, R78.reuse, R45, RZ ;  /* 0x0000002d4e287224 */ /* 0x040fe200078e02ff */
[----:B------:R-:W-:Y:S01]  /*7b30*/  PRMT R112, R107, 0x8880, RZ ;  /* 0x000088806b707816 */ /* 0x000fe200000000ff */
[C---:B------:R-:W-:Y:S01]  /*7b40*/  IMAD R29, R78.reuse, R34, RZ ;  /* 0x000000224e1d7224 */ /* 0x040fe200078e02ff */
[----:B------:R-:W-:Y:S01]  /*7b50*/  SHF.R.S32.HI R103, RZ, 0x18, R106 ;  /* 0x00000018ff677819 */ /* 0x000fe2000001146a */
[----:B------:R-:W-:Y:S01]  /*7b60*/  IMAD R45, R78, R50, RZ ;  /* 0x000000324e2d7224 */ /* 0x000fe200078e02ff */
[----:B------:R-:W-:Y:S01]  /*7b70*/  PRMT R117, R108, 0x8880, RZ ;  /* 0x000088806c757816 */ /* 0x000fe200000000ff */
[C---:B------:R-:W-:Y:S01]  /*7b80*/  IMAD R14, R78.reuse, R14, RZ ;  /* 0x0000000e4e0e7224 */ /* 0x040fe200078e02ff */
[----:B------:R-:W-:Y:S01]  /*7b90*/  SHF.R.S32.HI R105, RZ, 0x18, R107 ;  /* 0x00000018ff697819 */ /* 0x000fe2000001146b */
[C---:B------:R-:W-:Y:S01]  /*7ba0*/  IMAD R34, R78.reuse, R39, RZ ;  /* 0x000000274e227224 */ /* 0x040fe200078e02ff */
[----:B------:R-:W-:Y:S01]  /*7bb0*/  SHF.R.S32.HI R81, RZ, 0x18, R108 ;  /* 0x00000018ff517819 */ /* 0x000fe2000001146c */
[----:B------:R-:W-:Y:S01]  /*7bc0*/  IMAD R50, R78, R55, RZ ;  /* 0x000000374e327224 */ /* 0x000fe200078e02ff */
[----:B------:R-:W-:Y:S01]  /*7bd0*/  SHF.L.U32 R94, R110, 0x10, RZ ;  /* 0x000000106e5e7819 */ /* 0x000fe200000006ff */
[C---:B------:R-:W-:Y:S01]  /*7be0*/  IMAD R39, R78.reuse, R44, RZ ;  /* 0x0000002c4e277224 */ /* 0x040fe200078e02ff */
[----:B------:R-:W-:Y:S01]  /*7bf0*/  SHF.L.U32 R143, R89, 0x8, RZ ;  /* 0x00000008598f7819 */ /* 0x000fe200000006ff */
[C---:B------:R-:W-:Y:S01]  /*7c00*/  IMAD R55, R78.reuse, R60, RZ ;  /* 0x0000003c4e377224 */ /* 0x040fe200078e02ff */
[----:B------:R-:W-:Y:S01]  /*7c10*/  SHF.R.S32.HI R89, RZ, 0x18, R91 ;  /* 0x00000018ff597819 */ /* 0x000fe2000001145b */
[C---:B------:R-:W-:Y:S01]  /*7c20*/  IMAD R15, R78.reuse, R15, RZ ;  /* 0x0000000f4e0f7224 */ /* 0x040fe200078e02ff */
[----:B------:R-:W-:Y:S01]  /*7c30*/  SHF.R.S32.HI R5, RZ, 0x18, R143 ;  /* 0x00000018ff057819 */ /* 0x000fe2000001148f */
[C---:B------:R-:W-:Y:S01]  /*7c40*/  IMAD R44, R78.reuse, R49, RZ ;  /* 0x000000314e2c7224 */ /* 0x040fe200078e02ff */
[----:B------:R-:W-:Y:S01]  /*7c50*/  SHF.R.S32.HI R85, RZ, 0x18, R110 ;  /* 0x00000018ff557819 */ /* 0x000fe2000001146e */
[----:B------:R-:W-:Y:S01]  /*7c60*/  IMAD R60, R78, R65, RZ ;  /* 0x000000414e3c7224 */ /* 0x000fe200078e02ff */
[----:B------:R-:W-:Y:S01]  /*7c70*/  SHF.L.U32 R140, R90, 0x8, RZ ;  /* 0x000000085a8c7819 */ /* 0x000fe200000006ff */
[-C--:B------:R-:W-:Y:S01]  /*7c80*/  IMAD R10, R5, R82.reuse, R10 ;  /* 0x00000052050a7224 */ /* 0x080fe200078e020a */
[----:B------:R-:W-:Y:S01]  /*7c90*/  PRMT R90, R111, 0x8880, RZ ;  /* 0x000088806f5a7816 */ /* 0x000fe200000000ff */
[-C--:B------:R-:W-:Y:S01]  /*7ca0*/  IMAD R11, R86, R82.reuse, R11 ;  /* 0x00000052560b7224 */ /* 0x080fe200078e020b */
[----:B------:R-:W-:Y:S01]  /*7cb0*/  SHF.R.S32.HI R5, RZ, 0x18, R140 ;  /* 0x00000018ff057819 */ /* 0x000fe2000001148c */
[-C--:B------:R-:W-:Y:S01]  /*7cc0*/  IMAD R12, R3, R82.reuse, R12 ;  /* 0x00000052030c7224 */ /* 0x080fe200078e020c */
[----:B------:R-:W-:Y:S01]  /*7cd0*/  SHF.L.U32 R88, R111, 0x10, RZ ;  /* 0x000000106f587819 */ /* 0x000fe200000006ff */
[----:B------:R-:W-:Y:S01]  /*7ce0*/  IMAD R13, R4, R82, R13 ;  /* 0x00000052040d7224 */ /* 0x000fe200078e020d */
[----:B------:R-:W-:Y:S01]  /*7cf0*/  I2IP.S8.S32.SAT R65, R11, R10, RZ ;  /* 0x0000000a0b417239 */ /* 0x000fe200000014ff */
[C---:B------:R-:W-:Y:S01]  /*7d00*/  IMAD R49, R78.reuse, R54, RZ ;  /* 0x000000364e317224 */ /* 0x040fe200078e02ff */
[----:B------:R-:W-:Y:S01]  /*7d10*/  SHF.L.U32 R137, R91, 0x8, RZ ;  /* 0x000000085b897819 */ /* 0x000fe200000006ff */
[----:B------:R-:W-:Y:S01]  /*7d20*/  IMAD R14, R5, R82, R14 ;  /* 0x00000052050e7224 */ /* 0x000fe200078e020e */
[----:B------:R-:W-:Y:S01]  /*7d30*/  I2IP.S8.S32.SAT R65, R9, R8, R65 ;  /* 0x0000000809417239 */ /* 0x000fe20000001441 */
[C---:B------:R-:W-:Y:S01]  /*7d40*/  IMAD R3, R78.reuse, R16, RZ ;  /* 0x000000104e037224 */ /* 0x040fe200078e02ff */
[----:B------:R-:W-:Y:S01]  /*7d50*/  SHF.R.S32.HI R11, RZ, 0x18, R138 ;  /* 0x00000018ff0b7819 */ /* 0x000fe2000001148a */
[C---:B------:R-:W-:Y:S01]  /*7d60*/  IMAD R54, R78.reuse, R59, RZ ;  /* 0x0000003b4e367224 */ /* 0x040fe200078e02ff */
[----:B------:R-:W-:Y:S01]  /*7d70*/  SHF.R.S32.HI R9, RZ, 0x18, R135 ;  /* 0x00000018ff097819 */ /* 0x000fe20000011487 */
[----:B------:R-:W-:Y:S01]  /*7d80*/  IMAD.MOV.U32 R10, RZ, RZ, R139 ;  /* 0x000000ffff0a7224 */ /* 0x000fe200078e008b */
[----:B------:R-:W-:Y:S01]  /*7d90*/  SHF.R.S32.HI R8, RZ, 0x18, R134 ;  /* 0x00000018ff087819 */ /* 0x000fe20000011486 */
[----:B------:R-:W-:Y:S01]  /*7da0*/  IMAD R59, R78, R64, RZ ;  /* 0x000000404e3b7224 */ /* 0x000fe200078e02ff */
[----:B------:R-:W-:Y:S01]  /*7db0*/  I2IP.S8.S32.SAT R64, R2, R0, R109 ;  /* 0x0000000002407239 */ /* 0x000fe2000000146d */
[----:B------:R-:W-:Y:S01]  /*7dc0*/  IMAD R15, R87, R82, R15 ;  /* 0x00000052570f7224 */ /* 0x000fe200078e020f */
[----:B------:R-:W-:Y:S01]  /*7dd0*/  MOV R2, R136 ;  /* 0x0000008800027202 */ /* 0x000fe20000000f00 */
[C---:B------:R-:W-:Y:S01]  /*7de0*/  IMAD R4, R78.reuse, R17, RZ ;  /* 0x000000114e047224 */ /* 0x040fe200078e02ff */
[----:B------:R-:W-:Y:S01]  /*7df0*/  SHF.R.S32.HI R0, RZ, 0x18, R137 ;  /* 0x00000018ff007819 */ /* 0x000fe20000011489 */
[----:B------:R-:W-:Y:S01]  /*7e00*/  IMAD R5, R78, R18, RZ ;  /* 0x000000124e057224 */ /* 0x000fe200078e02ff */
[----:B------:R-:W-:Y:S01]  /*7e10*/  I2IP.S8.S32.SAT R14, R15, R14, RZ ;  /* 0x0000000e0f0e7239 */ /* 0x000fe200000014ff */
[-C--:B------:R-:W-:Y:S01]  /*7e20*/  IMAD R3, R10, R82.reuse, R3 ;  /* 0x000000520a037224 */ /* 0x080fe200078e0203 */
[----:B------:R-:W-:Y:S01]  /*7e30*/  SHF.R.S32.HI R91, RZ, 0x18, R96 ;  /* 0x00000018ff5b7819 */ /* 0x000fe20000011460 */
[-C--:B------:R-:W-:Y:S01]  /*7e40*/  IMAD R4, R11, R82.reuse, R4 ;  /* 0x000000520b047224 */ /* 0x080fe200078e0204 */
[----:B------:R-:W-:Y:S01]  /*7e50*/  PRMT R96, R110, 0x8880, RZ ;  /* 0x000088806e607816 */ /* 0x000fe200000000ff */
[-C--:B------:R-:W-:Y:S01]  /*7e60*/  IMAD R5, R0, R82.reuse, R5 ;  /* 0x0000005200057224 */ /* 0x080fe200078e0205 */
[----:B------:R-:W-:Y:S01]  /*7e70*/  MOV R0, R133 ;  /* 0x0000008500007202 */ /* 0x000fe20000000f00 */
[C---:B------:R-:W-:Y:S01]  /*7e80*/  IMAD R16, R78.reuse, R21, RZ ;  /* 0x000000154e107224 */ /* 0x040fe200078e02ff */
[----:B------:R-:W-:Y:S01]  /*7e90*/  SHF.L.U32 R131, R97, 0x8, RZ ;  /* 0x0000000861837819 */ /* 0x000fe200000006ff */
[----:B------:R-:W-:Y:S01]  /*7ea0*/  IMAD R6, R89, R82, R6 ;  /* 0x0000005259067224 */ /* 0x000fe200078e0206 */
[----:B------:R-:W-:Y:S01]  /*7eb0*/  SHF.R.S32.HI R97, RZ, 0x18, R99 ;  /* 0x00000018ff617819 */ /* 0x000fe20000011463 */
[----:B------:R-:W-:Y:S01]  /*7ec0*/  IMAD R17, R78, R22, RZ ;  /* 0x000000164e117224 */ /* 0x000fe200078e02ff */
[----:B------:R-:W-:Y:S01]  /*7ed0*/  SHF.L.U32 R125, R99, 0x8, RZ ;  /* 0x00000008637d7819 */ /* 0x000fe200000006ff */
[-C--:B------:R-:W-:Y:S01]  /*7ee0*/  IMAD R7, R2, R82.reuse, R7 ;  /* 0x0000005202077224 */ /* 0x080fe200078e0207 */
[----:B------:R-:W-:Y:S01]  /*7ef0*/  I2IP.S8.S32.SAT R5, R6, R5, RZ ;  /* 0x0000000506057239 */ /* 0x000fe200000014ff */
[----:B------:R-:W-:Y:S01]  /*7f00*/  IMAD R18, R78, R23, RZ ;  /* 0x000000174e127224 */ /* 0x000fe200078e02ff */
[----:B------:R-:W-:Y:S01]  /*7f10*/  SHF.R.S32.HI R2, RZ, 0x18, R131 ;  /* 0x00000018ff027819 */ /* 0x000fe20000011483 */
[-C--:B------:R-:W-:Y:S01]  /*7f20*/  IMAD R16, R9, R82.reuse, R16 ;  /* 0x0000005209107224 */ /* 0x080fe200078e0210 */
[----:B------:R-:W-:Y:S01]  /*7f30*/  SHF.R.S32.HI R9, RZ, 0x18, R132 ;  /* 0x00000018ff097819 */ /* 0x000fe20000011484 */
[----:B------:R-:W-:Y:S01]  /*7f40*/  IMAD R17, R8, R82, R17 ;  /* 0x0000005208117224 */ /* 0x000fe200078e0211 */
[----:B------:R-:W-:Y:S01]  /*7f50*/  SHF.R.S32.HI R99, RZ, 0x18, R104 ;  /* 0x00000018ff637819 */ /* 0x000fe20000011468 */
[----:B------:R-:W-:Y:S01]  /*7f60*/  IMAD R22, R78, R27, RZ ;  /* 0x0000001b4e167224 */ /* 0x000fe200078e02ff */
[----:B------:R-:W-:Y:S01]  /*7f70*/  SHF.L.U32 R122, R104, 0x8, RZ ;  /* 0x00000008687a7819 */ /* 0x000fe200000006ff */
[----:B------:R-:W-:Y:S01]  /*7f80*/  IMAD R27, R78, R32, RZ ;  /* 0x000000204e1b7224 */ /* 0x000fe200078e02ff */
[----:B------:R-:W-:Y:S01]  /*7f90*/  SHF.L.U32 R113, R106, 0x8, RZ ;  /* 0x000000086a717819 */ /* 0x000fe200000006ff */
[----:B------:R-:W-:Y:S01]  /*7fa0*/  IMAD R18, R91, R82, R18 ;  /* 0x000000525b127224 */ /* 0x000fe200078e0212 */
[C---:B------:R-:W-:Y:S01]  /*7fb0*/  SHF.L.U32 R106, R107.reuse, 0x10, RZ ;  /* 0x000000106b6a7819 */ /* 0x040fe200000006ff */
[C---:B------:R-:W-:Y:S01]  /*7fc0*/  IMAD R32, R78.reuse, R37, RZ ;  /* 0x000000254e207224 */ /* 0x040fe200078e02ff */
[----:B------:R-:W-:Y:S01]  /*7fd0*/  SHF.L.U32 R104, R107, 0x8, RZ ;  /* 0x000000086b687819 */ /* 0x000fe200000006ff */
[----:B------:R-:W-:Y:S01]  /*7fe0*/  IMAD R21, R78, R26, RZ ;  /* 0x0000001a4e157224 */ /* 0x000fe200078e02ff */
[----:B------:R-:W-:Y:S01]  /*7ff0*/  I2IP.S8.S32.SAT R17, R18, R17, RZ ;  /* 0x0000001112117239 */ /* 0x000fe200000014ff */
[----:B------:R-:W-:Y:S01]  /*8000*/  IMAD R37, R78, R42, RZ ;  /* 0x0000002a4e257224 */ /* 0x000fe200078e02ff */
[----:B------:R-:W-:Y:S01]  /*8010*/  SHF.R.S32.HI R107, RZ, 0x18, R111 ;  /* 0x00000018ff6b7819 */ /* 0x000fe2000001146f */
[----:B------:R-:W-:Y:S01]  /*8020*/  IMAD R19, R0, R82, R19 ;  /* 0x0000005200137224 */ /* 0x000fe200078e0213 */
[----:B------:R-:W-:Y:S01]  /*8030*/  I2IP.S8.S32.SAT R16, R16, R7, R17 ;  /* 0x0000000710107239 */ /* 0x000fe20000001411 */
[C---:B------:R-:W-:Y:S01]  /*8040*/  IMAD R42, R78.reuse, R47, RZ ;  /* 0x0000002f4e2a7224 */ /* 0x040fe200078e02ff */
[----:B------:R-:W-:Y:S01]  /*8050*/  MOV R0, R130 ;  /* 0x0000008200007202 */ /* 0x000fe20000000f00 */
[----:B------:R-:W-:Y:S01]  /*8060*/  IMAD R47, R78, R52, RZ ;  /* 0x000000344e2f7224 */ /* 0x000fe200078e02ff */
[----:B------:R-:W-:Y:S01]  /*8070*/  SHF.L.U32 R114, R108, 0x8, RZ ;  /* 0x000000086c727819 */ /* 0x000fe200000006ff */
[----:B------:R-:W-:Y:S01]  /*8080*/  IMAD R20, R9, R82, R20 ;  /* 0x0000005209147224 */ /* 0x000fe200078e0214 */
[----:B------:R-:W-:Y:S01]  /*8090*/  SHF.L.U32 R84, R111, 0x8, RZ ;  /* 0x000000086f547819 */ /* 0x000fe200000006ff */
[----:B------:R-:W-:Y:S01]  /*80a0*/  IMAD R52, R78, R57, RZ ;  /* 0x000000394e347224 */ /* 0x000fe200078e02ff */
[----:B------:R-:W-:Y:S01]  /*80b0*/  IADD3 R76, PT, PT, R76, 0x1, RZ ;  /* 0x000000014c4c7810 */ /* 0x000fe20007ffe0ff */
[C---:B------:R-:W-:Y:S02]  /*80c0*/  IMAD R23, R78.reuse, R28, RZ ;  /* 0x0000001c4e177224 */ /* 0x040fe400078e02ff */
[----:B------:R-:W-:Y:S02]  /*80d0*/  IMAD R57, R78, R62, RZ ;  /* 0x0000003e4e397224 */ /* 0x000fe400078e02ff */
[-C--:B------:R-:W-:Y:S01]  /*80e0*/  IMAD R21, R2, R82.reuse, R21 ;  /* 0x0000005202157224 */ /* 0x080fe200078e0215 */
[----:B------:R-:W-:Y:S01]  /*80f0*/  MOV R2, R127 ;  /* 0x0000007f00027202 */ /* 0x000fe20000000f00 */
[----:B------:R-:W-:Y:S01]  /*8100*/  IMAD R62, R78, R67, RZ ;  /* 0x000000434e3e7224 */ /* 0x000fe200078e02ff */
[----:B------:R-:W-:Y:S01]  /*8110*/  I2IP.S8.S32.SAT R67, R4, R3, R5 ;  /* 0x0000000304437239 */ /* 0x000fe20000001405 */
[-C--:B------:R-:W-:Y:S01]  /*8120*/  IMAD R22, R93, R82.reuse, R22 ;  /* 0x000000525d167224 */ /* 0x080fe200078e0216 */
[----:B------:R-:W-:Y:S01]  /*8130*/  SHF.R.S32.HI R3, RZ, 0x18, R129 ;  /* 0x00000018ff037819 */ /* 0x000fe20000011481 */
[-C--:B------:R-:W-:Y:S01]  /*8140*/  IMAD R23, R0, R82.reuse, R23 ;  /* 0x0000005200177224 */ /* 0x080fe200078e0217 */
[----:B------:R-:W-:Y:S01]  /*8150*/  SHF.R.S32.HI R0, RZ, 0x18, R128 ;  /* 0x00000018ff007819 */ /* 0x000fe20000011480 */
[----:B------:R-:W-:Y:S01]  /*8160*/  IMAD R26, R78, R31, RZ ;  /* 0x0000001f4e1a7224 */ /* 0x000fe200078e02ff */
[----:B------:R-:W-:Y:S01]  /*8170*/  I2IP.S8.S32.SAT R17, R22, R21, RZ ;  /* 0x0000001516117239 */ /* 0x000fe200000014ff */
[-C--:B------:R-:W-:Y:S01]  /*8180*/  IMAD R24, R3, R82.reuse, R24 ;  /* 0x0000005203187224 */ /* 0x080fe200078e0218 */
[----:B------:R-:W-:Y:S01]  /*8190*/  SHF.R.S32.HI R3, RZ, 0x18, R126 ;  /* 0x00000018ff037819 */ /* 0x000fe2000001147e */
[-C--:B------:R-:W-:Y:S01]  /*81a0*/  IMAD R25, R0, R82.reuse, R25 ;  /* 0x0000005200197224 */ /* 0x080fe200078e0219 */
[----:B------:R-:W-:Y:S01]  /*81b0*/  I2IP.S8.S32.SAT R17, R20, R19, R17 ;  /* 0x0000001314117239 */ /* 0x000fe20000001411 */
[----:B------:R-:W-:Y:S01]  /*81c0*/  IMAD R28, R78, R33, RZ ;  /* 0x000000214e1c7224 */ /* 0x000fe200078e02ff */
[----:B------:R-:W-:Y:S01]  /*81d0*/  SHF.R.S32.HI R4, RZ, 0x18, R125 ;  /* 0x00000018ff047819 */ /* 0x000fe2000001147d */
[-C--:B------:R-:W-:Y:S02]  /*81e0*/  IMAD R26, R95, R82.reuse, R26 ;  /* 0x000000525f1a7224 */ /* 0x080fe400078e021a */
[-C--:B------:R-:W-:Y:S01]  /*81f0*/  IMAD R27, R2, R82.reuse, R27 ;  /* 0x00000052021b7224 */ /* 0x080fe200078e021b */
[----:B------:R-:W-:Y:S01]  /*8200*/  MOV R2, R121 ;  /* 0x0000007900027202 */ /* 0x000fe20000000f00 */
[----:B------:R-:W-:Y:S01]  /*8210*/  IMAD R28, R3, R82, R28 ;  /* 0x00000052031c7224 */ /* 0x000fe200078e021c */
[----:B------:R-:W-:Y:S01]  /*8220*/  I2IP.S8.S32.SAT R18, R26, R25, RZ ;  /* 0x000000191a127239 */ /* 0x000fe200000014ff */
[----:B------:R-:W-:Y:S01]  /*8230*/  IMAD R31, R78, R36, RZ ;  /* 0x000000244e1f7224 */ /* 0x000fe200078e02ff */
[----:B------:R-:W-:Y:S01]  /*8240*/  SHF.R.S32.HI R3, RZ, 0x18, R123 ;  /* 0x00000018ff037819 */ /* 0x000fe2000001147b */
[-C--:B------:R-:W-:Y:S01]  /*8250*/  IMAD R29, R4, R82.reuse, R29 ;  /* 0x00000052041d7224 */ /* 0x080fe200078e021d */
[----:B------:R-:W-:Y:S01]  /*8260*/  I2IP.S8.S32.SAT R18, R24, R23, R18 ;  /* 0x0000001718127239 */ /* 0x000fe20000001412 */
[----:B------:R-:W-:Y:S01]  /*8270*/  IMAD.MOV.U32 R0, RZ, RZ, R124 ;  /* 0x000000ffff007224 */ /* 0x000fe200078e007c */
[----:B------:R-:W-:Y:S01]  /*8280*/  SHF.R.S32.HI R4, RZ, 0x18, R119 ;  /* 0x00000018ff047819 */ /* 0x000fe20000011477 */
[-C--:B------:R-:W-:Y:S02]  /*8290*/  IMAD R30, R97, R82.reuse, R30 ;  /* 0x00000052611e7224 */ /* 0x080fe400078e021e */
[----:B------:R-:W-:Y:S01]  /*82a0*/  IMAD R31, R0, R82, R31 ;  /* 0x00000052001f7224 */ /* 0x000fe200078e021f */
[----:B------:R-:W-:Y:S01]  /*82b0*/  SHF.R.S32.HI R0, RZ, 0x18, R122 ;  /* 0x00000018ff007819 */ /* 0x000fe2000001147a */
[----:B------:R-:W-:Y:S01]  /*82c0*/  IMAD R33, R78, R38, RZ ;  /* 0x000000264e217224 */ /* 0x000fe200078e02ff */
[----:B------:R-:W-:Y:S01]  /*82d0*/  I2IP.S8.S32.SAT R19, R30, R29, RZ ;  /* 0x0000001d1e137239 */ /* 0x000fe200000014ff */
[-C--:B------:R-:W-:Y:S01]  /*82e0*/  IMAD R32, R3, R82.reuse, R32 ;  /* 0x0000005203207224 */ /* 0x080fe200078e0220 */
[----:B------:R-:W-:Y:S01]  /*82f0*/  SHF.R.S32.HI R3, RZ, 0x18, R120 ;  /* 0x00000018ff037819 */ /* 0x000fe20000011478 */
[----:B------:R-:W-:Y:S01]  /*8300*/  IMAD R33, R0, R82, R33 ;  /* 0x0000005200217224 */ /* 0x000fe200078e0221 */
[----:B------:R-:W-:Y:S01]  /*8310*/  I2IP.S8.S32.SAT R19, R28, R27, R19 ;  /* 0x0000001b1c137239 */ /* 0x000fe20000001413 */
[----:B------:R-:W-:Y:S01]  /*8320*/  IMAD R36, R78, R41, RZ ;  /* 0x000000294e247224 */ /* 0x000fe200078e02ff */
[----:B------:R-:W-:Y:S01]  /*8330*/  MOV R0, R118 ;  /* 0x0000007600007202 */ /* 0x000fe20000000f00 */
[-C--:B------:R-:W-:Y:S02]  /*8340*/  IMAD R34, R99, R82.reuse, R34 ;  /* 0x0000005263227224 */ /* 0x080fe400078e0222 */
[----:B------:R-:W-:Y:S01]  /*8350*/  IMAD R35, R2, R82, R35 ;  /* 0x0000005202237224 */ /* 0x000fe200078e0223 */
[----:B------:R-:W-:Y:S01]  /*8360*/  MOV R2, R112 ;  /* 0x0000007000027202 */ /* 0x000fe20000000f00 */
[----:B------:R-:W-:Y:S01]  /*8370*/  IMAD R38, R78, R43, RZ ;  /* 0x0000002b4e267224 */ /* 0x000fe200078e02ff */
[----:B------:R-:W-:Y:S01]  /*8380*/  I2IP.S8.S32.SAT R33, R34, R33, RZ ;  /* 0x0000002122217239 */ /* 0x000fe200000014ff */
[-C--:B------:R-:W-:Y:S01]  /*8390*/  IMAD R36, R3, R82.reuse, R36 ;  /* 0x0000005203247224 */ /* 0x080fe200078e0224 */
[----:B------:R-:W-:Y:S01]  /*83a0*/  SHF.R.S32.HI R3, RZ, 0x18, R116 ;  /* 0x00000018ff037819 */ /* 0x000fe20000011474 */
[-C--:B------:R-:W-:Y:S01]  /*83b0*/  IMAD R37, R4, R82.reuse, R37 ;  /* 0x0000005204257224 */ /* 0x080fe200078e0225 */
[----:B------:R-:W-:Y:S01]  /*83c0*/  I2IP.S8.S32.SAT R32, R32, R31, R33 ;  /* 0x0000001f20207239 */ /* 0x000fe20000001421 */
[-C--:B------:R-:W-:Y:S01]  /*83d0*/  IMAD R38, R101, R82.reuse, R38 ;  /* 0x0000005265267224 */ /* 0x080fe200078e0226 */
[----:B------:R-:W-:Y:S01]  /*83e0*/  SHF.R.S32.HI R4, RZ, 0x18, R104 ;  /* 0x00000018ff047819 */ /* 0x000fe20000011468 */
[----:B------:R-:W-:Y:S01]  /*83f0*/  IMAD R39, R0, R82, R39 ;  /* 0x0000005200277224 */ /* 0x000fe200078e0227 */
[----:B------:R-:W-:Y:S01]  /*8400*/  SHF.R.S32.HI R0, RZ, 0x18, R113 ;  /* 0x00000018ff007819 */ /* 0x000fe20000011471 */
[----:B------:R-:W-:Y:S01]  /*8410*/  IMAD R41, R78, R46, RZ ;  /* 0x0000002e4e297224 */ /* 0x000fe200078e02ff */
[----:B------:R-:W-:Y:S01]  /*8420*/  I2IP.S8.S32.SAT R37, R38, R37, RZ ;  /* 0x0000002526257239 */ /* 0x000fe200000014ff */
[----:B------:R-:W-:Y:S01]  /*8430*/  IMAD R40, R3, R82, R40 ;  /* 0x0000005203287224 */ /* 0x000fe200078e0228 */
[----:B------:R-:W-:Y:S01]  /*8440*/  SHF.R.S32.HI R3, RZ, 0x18, R106 ;  /* 0x00000018ff037819 */ /* 0x000fe2000001146a */
[----:B------:R-:W-:Y:S01]  /*8450*/  IMAD R43, R78, R48, RZ ;  /* 0x000000304e2b7224 */ /* 0x000fe200078e02ff */
[----:B------:R-:W-:Y:S01]  /*8460*/  I2IP.S8.S32.SAT R33, R36, R35, R37 ;  /* 0x0000002324217239 */ /* 0x000fe20000001425 */
[-C--:B------:R-:W-:Y:S01]  /*8470*/  IMAD R41, R0, R82.reuse, R41 ;  /* 0x0000005200297224 */ /* 0x080fe200078e0229 */
[----:B------:R-:W-:Y:S01]  /*8480*/  MOV R0, R117 ;  /* 0x0000007500007202 */ /* 0x000fe20000000f00 */
[-C--:B------:R-:W-:Y:S02]  /*8490*/  IMAD R42, R103, R82.reuse, R42 ;  /* 0x00000052672a7224 */ /* 0x080fe400078e022a */
        /* <DEDUP_REMOVED lines=11> */
[-C--:B------:R-:W-:Y:S02]  /*8550*/  IMAD R47, R0, R82.reuse, R47 ;  /* 0x00000052002f7224 */ /* 0x080fe400078e022f */
[----:B------:R-:W-:Y:S01]  /*8560*/  IMAD R48, R3, R82, R48 ;  /* 0x0000005203307224 */ /* 0x000fe200078e0230 */
[----:B------:R-:W-:Y:S01]  /*8570*/  SHF.R.S32.HI R3, RZ, 0x18, R100 ;  /* 0x00000018ff037819 */ /* 0x000fe20000011464 */
[----:B------:R-:W-:Y:S01]  /*8580*/  IMAD R51, R78, R56, RZ ;  /* 0x000000384e337224 */ /* 0x000fe200078e02ff */
[----:B------:R-:W-:Y:S01]  /*8590*/  I2IP.S8.S32.SAT R35, R46, R45, RZ ;  /* 0x0000002d2e237239 */ /* 0x000fe200000014ff */
[-C--:B------:R-:W-:Y:S01]  /*85a0*/  IMAD R49, R2, R82.reuse, R49 ;  /* 0x0000005202317224 */ /* 0x080fe200078e0231 */
[----:B------:R-:W-:Y:S01]  /*85b0*/  SHF.R.S32.HI R2, RZ, 0x18, R98 ;  /* 0x00000018ff027819 */ /* 0x000fe20000011462 */
[----:B------:R-:W-:Y:S01]  /*85c0*/  IMAD.MOV.U32 R0, RZ, RZ, R102 ;  /* 0x000000ffff007224 */ /* 0x000fe200078e0066 */
[----:B------:R-:W-:Y:S01]  /*85d0*/  I2IP.S8.S32.SAT R35, R44, R43, R35 ;  /* 0x0000002b2c237239 */ /* 0x000fe20000001423 */
[-C--:B------:R-:W-:Y:S02]  /*85e0*/  IMAD R50, R81, R82.reuse, R50 ;  /* 0x0000005251327224 */ /* 0x080fe400078e0232 */
[----:B------:R-:W-:Y:S01]  /*85f0*/  IMAD R51, R0, R82, R51 ;  /* 0x0000005200337224 */ /* 0x000fe200078e0233 */
[----:B------:R-:W-:Y:S01]  /*8600*/  MOV R0, R96 ;  /* 0x0000006000007202 */ /* 0x000fe20000000f00 */
[----:B------:R-:W-:Y:S01]  /*8610*/  IMAD R53, R78, R58, RZ ;  /* 0x0000003a4e357224 */ /* 0x000fe200078e02ff */
[----:B------:R-:W-:Y:S01]  /*8620*/  I2IP.S8.S32.SAT R49, R50, R49, RZ ;  /* 0x0000003132317239 */ /* 0x000fe200000014ff */
[-C--:B------:R-:W-:Y:S01]  /*8630*/  IMAD R52, R3, R82.reuse, R52 ;  /* 0x0000005203347224 */ /* 0x080fe200078e0234 */
[----:B------:R-:W-:Y:S01]  /*8640*/  SHF.R.S32.HI R3, RZ, 0x18, R94 ;  /* 0x00000018ff037819 */ /* 0x000fe2000001145e */
[----:B------:R-:W-:Y:S01]  /*8650*/  IMAD R53, R2, R82, R53 ;  /* 0x0000005202357224 */ /* 0x000fe200078e0235 */
[----:B------:R-:W-:Y:S01]  /*8660*/  MOV R2, R90 ;  /* 0x0000005a00027202 */ /* 0x000fe20000000f00 */
[----:B------:R-:W-:Y:S01]  /*8670*/  IMAD R54, R83, R82, R54 ;  /* 0x0000005253367224 */ /* 0x000fe200078e0236 */
[----:B------:R-:W-:Y:S01]  /*8680*/  I2IP.S8.S32.SAT R48, R48, R47, R49 ;  /* 0x0000002f30307239 */ /* 0x000fe20000001431 */
[C---:B------:R-:W-:Y:S02]  /*8690*/  IMAD R56, R78.reuse, R61, RZ ;  /* 0x0000003d4e387224 */ /* 0x040fe400078e02ff */
[----:B------:R-:W-:Y:S01]  /*86a0*/  IMAD R61, R78, R66, RZ ;  /* 0x000000424e3d7224 */ /* 0x000fe200078e02ff */
[----:B------:R-:W-:Y:S01]  /*86b0*/  I2IP.S8.S32.SAT R66, R13, R12, R14 ;  /* 0x0000000c0d427239 */ /* 0x000fe2000000140e */
[-C--:B------:R-:W-:Y:S01]  /*86c0*/  IMAD R55, R0, R82.reuse, R55 ;  /* 0x0000005200377224 */ /* 0x080fe200078e0237 */
[----:B------:R-:W-:Y:S01]  /*86d0*/  SHF.R.S32.HI R0, RZ, 0x18, R92 ;  /* 0x00000018ff007819 */ /* 0x000fe2000001145c */
[-C--:B------:R-:W-:Y:S01]  /*86e0*/  IMAD R56, R3, R82.reuse, R56 ;  /* 0x0000005203387224 */ /* 0x080fe200078e0238 */
[----:B------:R-:W-:Y:S01]  /*86f0*/  I2IP.S8.S32.SAT R49, R54, R53, RZ ;  /* 0x0000003536317239 */ /* 0x000fe200000014ff */
[----:B------:R1:W-:Y:S01]  /*8700*/  STS.128 [R155+UR49+0x6200], R64 ;  /* 0x006200409b007988 */ /* 0x0003e20008000c31 */
[----:B------:R-:W-:Y:S01]  /*8710*/  IMAD R58, R78, R63, RZ ;  /* 0x0000003f4e3a7224 */ /* 0x000fe200078e02ff */
[----:B------:R-:W-:Y:S01]  /*8720*/  SHF.R.S32.HI R3, RZ, 0x18, R88 ;  /* 0x00000018ff037819 */ /* 0x000fe20000011458 */
[-C--:B------:R-:W-:Y:S01]  /*8730*/  IMAD R57, R0, R82.reuse, R57 ;  /* 0x0000005200397224 */ /* 0x080fe200078e0239 */
[----:B------:R-:W-:Y:S01]  /*8740*/  I2IP.S8.S32.SAT R49, R52, R51, R49 ;  /* 0x0000003334317239 */ /* 0x000fe20000001431 */
[-C--:B------:R-:W-:Y:S02]  /*8750*/  IMAD R58, R85, R82.reuse, R58 ;  /* 0x00000052553a7224 */ /* 0x080fe400078e023a */
[-C--:B------:R-:W-:Y:S01]  /*8760*/  IMAD R59, R2, R82.reuse, R59 ;  /* 0x00000052023b7224 */ /* 0x080fe200078e023b */
[----:B------:R1:W-:Y:S01]  /*8770*/  STS.128 [R175+0x6200], R16 ;  /* 0x00620010af007388 */ /* 0x0003e20000000c00 */
[-C--:B------:R-:W-:Y:S01]  /*8780*/  IMAD R60, R3, R82.reuse, R60 ;  /* 0x00000052033c7224 */ /* 0x080fe200078e023c */
[----:B------:R-:W-:Y:S01]  /*8790*/  I2IP.S8.S32.SAT R50, R58, R57, RZ ;  /* 0x000000393a327239 */ /* 0x000fe200000014ff */
[-C--:B------:R-:W-:Y:S02]  /*87a0*/  IMAD R61, R4, R82.reuse, R61 ;  /* 0x00000052043d7224 */ /* 0x080fe400078e023d */
[----:B------:R-:W-:Y:S01]  /*87b0*/  IMAD R62, R107, R82, R62 ;  /* 0x000000526b3e7224 */ /* 0x000fe200078e023e */
[----:B------:R-:W-:Y:S02]  /*87c0*/  I2IP.S8.S32.SAT R50, R56, R55, R50 ;  /* 0x0000003738327239 */ /* 0x000fe40000001432 */
[----:B------:R1:W-:Y:S02]  /*87d0*/  STS.128 [R174+0x6200], R32 ;  /* 0x00620020ae007388 */ /* 0x0003e40000000c00 */
        /* <DEDUP_REMOVED lines=11> */
[----:B------:R-:W-:Y:S02]  /*8890*/  UIADD3 UR8, UP0, UPT, UR52, 0x680, URZ ;  /* 0x0000068034087890 */ /* 0x000fe4000ff1e0ff */
[----:B------:R-:W-:Y:S02]  /*88a0*/  UIADD3 UR5, UPT, UPT, UR41, 0x40, URZ ;  /* 0x0000004029057890 */ /* 0x000fe4000fffe0ff */
[----:B------:R-:W-:Y:S02]  /*88b0*/  UIADD3 UR4, UPT, UPT, UR49, 0x6200, URZ ;  /* 0x0000620031047890 */ /* 0x000fe4000fffe0ff */
[----:B------:R-:W-:Y:S01]  /*88c0*/  UIADD3.X UR9, UPT, UPT, URZ, UR53, URZ, UP0, !UPT ;  /* 0x00000035ff097290 */ /* 0x000fe200087fe4ff */
[----:B------:R-:W-:Y:S01]  /*88d0*/  UMOV UR6, UR42 ;  /* 0x0000002a00067c82 */ /* 0x000fe20008000000 */
[----:B------:R-:W-:Y:S07]  /*88e0*/  UMOV UR7, UR36 ;  /* 0x0000002400077c82 */ /* 0x000fee0008000000 */
[----:B------:R2:W-:Y:S01]  /*88f0*/  UTMASTG.3D [UR4], [UR8] ;  /* 0x00000004080073b5 */ /* 0x0005e20008010000 */
[----:B------:R0:W-:Y:S01]  /*8900*/  UTMACMDFLUSH ;  /* 0x00000000000079b7 */ /* 0x0001e20000000000 */
[----:B--2---:R-:W-:Y:S04]  /*8910*/  DEPBAR.LE SB0, 0x1 ;  /* 0x000080400000791a */ /* 0x004fe80000000000 */
.L_x_122:
[----:B------:R-:W-:Y:S05]  /*8920*/  BSYNC.RECONVERGENT B0 ;  /* 0x0000000000007941 */ /* 0x000fea0003800200 */
.L_x_121:
[----:B------:R-:W-:Y:S01]  /*8930*/  BAR.SYNC.DEFER_BLOCKING 0x1, 0x80 ;  /* 0x0042000000007b1d */ /* 0x000fe20000010000 */
[----:B------:R-:W-:Y:S01]  /*8940*/  ISETP.NE.AND P2, PT, R170, RZ, PT ;  /* 0x000000ffaa00720c */ /* 0x000fe20003f45270 */
[----:B------:R-:W-:Y:S01]  /*8950*/  IMAD.IADD R20, R75, 0x1, R152 ;  /* 0x000000014b147824 */ /* 0x000fe200078e0298 */
[----:B------:R-:W-:Y:S01]  /*8960*/  ISETP.NE.AND P0, PT, R172, 0x2, PT ;  /* 0x00000002ac00780c */ /* 0x000fe20003f05270 */
[----:B------:R-:W-:Y:S01]  /*8970*/  IMAD.IADD R21, R77, 0x1, R154 ;  /* 0x000000014d157824 */ /* 0x000fe200078e029a */
[----:B------:R-:W-:Y:S02]  /*8980*/  ISETP.NE.AND P1, PT, R76, 0x4, PT ;  /* 0x000000044c00780c */ /* 0x000fe40003f25270 */
[----:B------:R-:W-:Y:S02]  /*8990*/  SEL R0, RZ, 0x1, P0 ;  /* 0x00000001ff007807 */ /* 0x000fe40000000000 */
[----:B------:R-:W-:Y:S02]  /*89a0*/  SEL R3, RZ, 0x1, P1 ;  /* 0x00000001ff037807 */ /* 0x000fe40000800000 */
[----:B------:R-:W-:Y:S02]  /*89b0*/  LOP3.LUT R163, R163, R0, RZ, 0x3c, !PT ;  /* 0x00000000a3a37212 */ /* 0x000fe400078e3cff */
[----:B------:R-:W-:Y:S02]  /*89c0*/  LOP3.LUT R164, R164, R3, RZ, 0x3c, !PT ;  /* 0x00000003a4a47212 */ /* 0x000fe400078e3cff */
[----:B------:R-:W-:Y:S02]  /*89d0*/  @P2 R2UR UR36, R160 ;  /* 0x00000000a02422ca */ /* 0x000fe400000e0000 */
[----:B------:R-:W-:Y:S02]  /*89e0*/  SEL R172, R172, RZ, P0 ;  /* 0x000000ffacac7207 */ /* 0x000fe40000000000 */
[----:B------:R-:W-:Y:S01]  /*89f0*/  SEL R76, R76, RZ, P1 ;  /* 0x000000ff4c4c7207 */ /* 0x000fe20000800000 */
[----:B------:R-:W-:Y:S10]  /*8a00*/  @P2 BRA `(.L_x_123) ;  /* 0xffffffc400882947 */ /* 0x000ff4000383ffff */
[----:B------:R-:W-:Y:S05]  /*8a10*/  EXIT ;  /* 0x000000000000794d */ /* 0x000fea0003800000 */
.L_x_24:
[----:B--2---:R2:W4:Y:S02]  /*8a20*/  SYNCS.PHASECHK.TRANS64.TRYWAIT P0, [R3+URZ+0xf0], R2 ;  /* 0x0000f002030075a7 */ /* 0x00452400080011ff */
[----:B----4-:R-:W-:Y:S05]  /*8a30*/  @!P0 NANOSLEEP.SYNCS 0x989680 ;  /* 0x009896800000895d */ /* 0x010fea0003900000 */
[----:B------:R-:W4:Y:S02]  /*8a40*/  @!P0 SYNCS.PHASECHK.TRANS64 P0, [R3+URZ+0xf0], R2 ;  /* 0x0000f002030085a7 */ /* 0x000f2400080010ff */
[----:B----4-:R-:W-:Y:S05]  /*8a50*/  @!P0 BRA `(.L_x_24) ;  /* 0xfffffffc00f08947 */ /* 0x010fea000383ffff */
[----:B------:R-:W-:Y:S05]  /*8a60*/  BRA `(.L_x_124) ;  /* 0xffffff8c00647947 */ /* 0x000fea000383ffff */
.L_x_27:
[----:B-1----:R-:W-:-:S07]  /*8a70*/  MOV R2, UR33 ;  /* 0x0000002100027c02 */ /* 0x002fce0008000f00 */
.L_x_125:
[----:B-1----:R1:W2:Y:S02]  /*8a80*/  SYNCS.PHASECHK.TRANS64.TRYWAIT P0, [R2+URZ+0x28], R5 ;  /* 0x00002805020075a7 */ /* 0x0022a400080011ff */
[----:B--2---:R-:W-:Y:S05]  /*8a90*/  @!P0 NANOSLEEP.SYNCS 0x989680 ;  /* 0x009896800000895d */ /* 0x004fea0003900000 */
[----:B------:R-:W2:Y:S02]  /*8aa0*/  @!P0 SYNCS.PHASECHK.TRANS64 P0, [R2+URZ+0x28], R5 ;  /* 0x00002805020085a7 */ /* 0x000ea400080010ff */
[----:B--2---:R-:W-:Y:S05]  /*8ab0*/  @!P0 BRA `(.L_x_125) ;  /* 0xfffffffc00f08947 */ /* 0x004fea000383ffff */
[----:B------:R-:W-:Y:S05]  /*8ac0*/  BRA `(.L_x_26) ;  /* 0xffffff8c00cc7947 */ /* 0x000fea000383ffff */
.L_x_34:
[----:B-1----:R-:W-:-:S07]  /*8ad0*/  MOV R2, UR17 ;  /* 0x0000001100027c02 */ /* 0x002fce0008000f00 */
.L_x_126:
[----:B-1----:R1:W2:Y:S02]  /*8ae0*/  SYNCS.PHASECHK.TRANS64.TRYWAIT P0, [R2+URZ+0x28], R5 ;  /* 0x00002805020075a7 */ /* 0x0022a400080011ff */
[----:B--2---:R-:W-:Y:S05]  /*8af0*/  @!P0 NANOSLEEP.SYNCS 0x989680 ;  /* 0x009896800000895d */ /* 0x004fea0003900000 */
[----:B------:R-:W2:Y:S02]  /*8b00*/  @!P0 SYNCS.PHASECHK.TRANS64 P0, [R2+URZ+0x28], R5 ;  /* 0x00002805020085a7 */ /* 0x000ea400080010ff */
[----:B--2---:R-:W-:Y:S05]  /*8b10*/  @!P0 BRA `(.L_x_126) ;  /* 0xfffffffc00f08947 */ /* 0x004fea000383ffff */
[----:B------:R-:W-:Y:S05]  /*8b20*/  BRA `(.L_x_33) ;  /* 0xffffff9000887947 */ /* 0x000fea000383ffff */
.L_x_39:
[----:B-1----:R1:W2:Y:S02]  /*8b30*/  SYNCS.PHASECHK.TRANS64.TRYWAIT P0, [R2+URZ+0x80], R3 ;  /* 0x00008003020075a7 */ /* 0x0022a400080011ff */
[----:B--2---:R-:W-:Y:S05]  /*8b40*/  @!P0 NANOSLEEP.SYNCS 0x989680 ;  /* 0x009896800000895d */ /* 0x004fea0003900000 */
[----:B------:R-:W2:Y:S02]  /*8b50*/  @!P0 SYNCS.PHASECHK.TRANS64 P0, [R2+URZ+0x80], R3 ;  /* 0x00008003020085a7 */ /* 0x000ea400080010ff */
[----:B--2---:R-:W-:Y:S05]  /*8b60*/  @!P0 BRA `(.L_x_39) ;  /* 0xfffffffc00f08947 */ /* 0x004fea000383ffff */
[----:B------:R-:W-:Y:S05]  /*8b70*/  BRA `(.L_x_127) ;  /* 0xffffff94002c7947 */ /* 0x000fea000383ffff */
.L_x_43:
[----:B---3--:R-:W-:-:S07]  /*8b80*/  MOV R0, UR5 ;  /* 0x0000000500007c02 */ /* 0x008fce0008000f00 */
.L_x_128:
[----:B-1----:R1:W2:Y:S02]  /*8b90*/  SYNCS.PHASECHK.TRANS64.TRYWAIT P0, [R0+URZ], R3 ;  /* 0x00000003000075a7 */ /* 0x0022a400080011ff */
[----:B--2---:R-:W-:Y:S05]  /*8ba0*/  @!P0 NANOSLEEP.SYNCS 0x989680 ;  /* 0x009896800000895d */ /* 0x004fea0003900000 */
[----:B------:R-:W2:Y:S02]  /*8bb0*/  @!P0 SYNCS.PHASECHK.TRANS64 P0, [R0+URZ], R3 ;  /* 0x00000003000085a7 */ /* 0x000ea400080010ff */
[----:B--2---:R-:W-:Y:S05]  /*8bc0*/  @!P0 BRA `(.L_x_128) ;  /* 0xfffffffc00f08947 */ /* 0x004fea000383ffff */
[----:B------:R-:W-:Y:S05]  /*8bd0*/  BRA `(.L_x_129) ;  /* 0xffffff98009c7947 */ /* 0x000fea000383ffff */
.L_x_44:
[----:B---3--:R-:W-:-:S07]  /*8be0*/  MOV R0, UR5 ;  /* 0x0000000500007c02 */ /* 0x008fce0008000f00 */
.L_x_130:
[----:B-1----:R1:W2:Y:S02]  /*8bf0*/  SYNCS.PHASECHK.TRANS64.TRYWAIT P0, [R0+URZ], R3 ;  /* 0x00000003000075a7 */ /* 0x0022a400080011ff */
[----:B--2---:R-:W-:Y:S05]  /*8c00*/  @!P0 NANOSLEEP.SYNCS 0x989680 ;  /* 0x009896800000895d */ /* 0x004fea0003900000 */
[----:B------:R-:W2:Y:S02]  /*8c10*/  @!P0 SYNCS.PHASECHK.TRANS64 P0, [R0+URZ], R3 ;  /* 0x00000003000085a7 */ /* 0x000ea400080010ff */
[----:B--2---:R-:W-:Y:S05]  /*8c20*/  @!P0 BRA `(.L_x_130) ;  /* 0xfffffffc00f08947 */ /* 0x004fea000383ffff */
[----:B------:R-:W-:Y:S05]  /*8c30*/  BRA `(.L_x_131) ;  /* 0xffffff9800a87947 */ /* 0x000fea000383ffff */
.L_x_45:
[----:B---3--:R-:W-:-:S07]  /*8c40*/  MOV R0, UR5 ;  /* 0x0000000500007c02 */ /* 0x008fce0008000f00 */
.L_x_132:
[----:B-1----:R1:W2:Y:S02]  /*8c50*/  SYNCS.PHASECHK.TRANS64.TRYWAIT P0, [R0+URZ], R3 ;  /* 0x00000003000075a7 */ /* 0x0022a400080011ff */
[----:B--2---:R-:W-:Y:S05]  /*8c60*/  @!P0 NANOSLEEP.SYNCS 0x989680 ;  /* 0x009896800000895d */ /* 0x004fea0003900000 */
[----:B------:R-:W2:Y:S02]  /*8c70*/  @!P0 SYNCS.PHASECHK.TRANS64 P0, [R0+URZ], R3 ;  /* 0x00000003000085a7 */ /* 0x000ea400080010ff */
[----:B--2---:R-:W-:Y:S05]  /*8c80*/  @!P0 BRA `(.L_x_132) ;  /* 0xfffffffc00f08947 */ /* 0x004fea000383ffff */
[----:B------:R-:W-:Y:S05]  /*8c90*/  BRA `(.L_x_133) ;  /* 0xffffff9800b47947 */ /* 0x000fea000383ffff */
.L_x_46:
[----:B---3--:R-:W-:-:S07]  /*8ca0*/  MOV R0, UR5 ;  /* 0x0000000500007c02 */ /* 0x008fce0008000f00 */
.L_x_134:
[----:B-1----:R1:W2:Y:S02]  /*8cb0*/  SYNCS.PHASECHK.TRANS64.TRYWAIT P0, [R0+URZ], R3 ;  /* 0x00000003000075a7 */ /* 0x0022a400080011ff */
[----:B--2---:R-:W-:Y:S05]  /*8cc0*/  @!P0 NANOSLEEP.SYNCS 0x989680 ;  /* 0x009896800000895d */ /* 0x004fea0003900000 */
[----:B------:R-:W2:Y:S02]  /*8cd0*/  @!P0 SYNCS.PHASECHK.TRANS64 P0, [R0+URZ], R3 ;  /* 0x00000003000085a7 */ /* 0x000ea400080010ff */
[----:B--2---:R-:W-:Y:S05]  /*8ce0*/  @!P0 BRA `(.L_x_134) ;  /* 0xfffffffc00f08947 */ /* 0x004fea000383ffff */
[----:B------:R-:W-:Y:S05]  /*8cf0*/  BRA `(.L_x_135) ;  /* 0xffffff9800c07947 */ /* 0x000fea000383ffff */
.L_x_49:
[----:B-1----:R1:W2:Y:S02]  /*8d00*/  SYNCS.PHASECHK.TRANS64.TRYWAIT P0, [R0+URZ+0xe0], R5 ;  /* 0x0000e005000075a7 */ /* 0x0022a400080011ff */
[----:B--2---:R-:W-:Y:S05]  /*8d10*/  @!P0 NANOSLEEP.SYNCS 0x989680 ;  /* 0x009896800000895d */ /* 0x004fea0003900000 */
[----:B------:R-:W2:Y:S02]  /*8d20*/  @!P0 SYNCS.PHASECHK.TRANS64 P0, [R0+URZ+0xe0], R5 ;  /* 0x0000e005000085a7 */ /* 0x000ea400080010ff */
[----:B--2---:R-:W-:Y:S05]  /*8d30*/  @!P0 BRA `(.L_x_49) ;  /* 0xfffffffc00f08947 */ /* 0x004fea000383ffff */
[----:B------:R-:W-:Y:S05]  /*8d40*/  BRA `(.L_x_136) ;  /* 0xffffff9c00207947 */ /* 0x000fea000383ffff */
.L_x_50:
[----:B------:R-:W-:-:S07]  /*8d50*/  MOV R0, UR5 ;  /* 0x0000000500007c02 */ /* 0x000fce0008000f00 */
.L_x_137:
[----:B-1----:R1:W2:Y:S02]  /*8d60*/  SYNCS.PHASECHK.TRANS64.TRYWAIT P0, [R0+URZ+0x90], R7 ;  /* 0x00009007000075a7 */ /* 0x0022a400080011ff */
[----:B--2---:R-:W-:Y:S05]  /*8d70*/  @!P0 NANOSLEEP.SYNCS 0x989680 ;  /* 0x009896800000895d */ /* 0x004fea0003900000 */
[----:B------:R-:W2:Y:S02]  /*8d80*/  @!P0 SYNCS.PHASECHK.TRANS64 P0, [R0+URZ+0x90], R7 ;  /* 0x00009007000085a7 */ /* 0x000ea400080010ff */
[----:B--2---:R-:W-:Y:S05]  /*8d90*/  @!P0 BRA `(.L_x_137) ;  /* 0xfffffffc00f08947 */ /* 0x004fea000383ffff */
[----:B------:R-:W-:Y:S05]  /*8da0*/  BRA `(.L_x_138) ;  /* 0xffffff9c00307947 */ /* 0x000fea000383ffff */
.L_x_51:
[----:B-1----:R1:W2:Y:S02]  /*8db0*/  SYNCS.PHASECHK.TRANS64.TRYWAIT P1, [R0+URZ+0x80], R5 ;  /* 0x00008005000075a7 */ /* 0x0022a400080211ff */
[----:B--2---:R-:W-:Y:S05]  /*8dc0*/  @!P1 NANOSLEEP.SYNCS 0x989680 ;  /* 0x009896800000995d */ /* 0x004fea0003900000 */
[----:B------:R-:W2:Y:S02]  /*8dd0*/  @!P1 SYNCS.PHASECHK.TRANS64 P1, [R0+URZ+0x80], R5 ;  /* 0x00008005000095a7 */ /* 0x000ea400080210ff */
[----:B--2---:R-:W-:Y:S05]  /*8de0*/  @!P1 BRA `(.L_x_51) ;  /* 0xfffffffc00f09947 */ /* 0x004fea000383ffff */
[----:B------:R-:W-:Y:S05]  /*8df0*/  BRA `(.L_x_139) ;  /* 0xffffff9c00607947 */ /* 0x000fea000383ffff */
.L_x_54:
[----:B------:R-:W-:-:S07]  /*8e00*/  MOV R0, UR5 ;  /* 0x0000000500007c02 */ /* 0x000fce0008000f00 */
.L_x_140:
[----:B-1----:R1:W2:Y:S02]  /*8e10*/  SYNCS.PHASECHK.TRANS64.TRYWAIT P0, [R0+URZ+0x90], R3 ;  /* 0x00009003000075a7 */ /* 0x0022a400080011ff */
[----:B--2---:R-:W-:Y:S05]  /*8e20*/  @!P0 NANOSLEEP.SYNCS 0x989680 ;  /* 0x009896800000895d */ /* 0x004fea0003900000 */
[----:B------:R-:W2:Y:S02]  /*8e30*/  @!P0 SYNCS.PHASECHK.TRANS64 P0, [R0+URZ+0x90], R3 ;  /* 0x00009003000085a7 */ /* 0x000ea400080010ff */
[----:B--2---:R-:W-:Y:S05]  /*8e40*/  @!P0 BRA `(.L_x_140) ;  /* 0xfffffffc00f08947 */ /* 0x004fea000383ffff */
[----:B------:R-:W-:Y:S05]  /*8e50*/  BRA `(.L_x_53) ;  /* 0xffffff9c00b47947 */ /* 0x000fea000383ffff */
.L_x_63:
[----:B-1----:R-:W-:-:S04]  /*8e60*/  MOV R4, UR6 ;  /* 0x0000000600047c02 */ /* 0x002fc80008000f00 */
[----:B------:R1:W2:Y:S03]  /*8e70*/  SYNCS.PHASECHK.TRANS64.TRYWAIT P0, [R4+URZ+0x8], R5 ;  /* 0x00000805040075a7 */ /* 0x0002a600080011ff */
[----:B--2---:R-:W-:Y:S05]  /*8e80*/  @!P0 NANOSLEEP.SYNCS 0x989680 ;  /* 0x009896800000895d */ /* 0x004fea0003900000 */
[----:B------:R-:W2:Y:S02]  /*8e90*/  @!P0 SYNCS.PHASECHK.TRANS64 P0, [R4+URZ+0x8], R5 ;  /* 0x00000805040085a7 */ /* 0x000ea400080010ff */
[----:B--2---:R-:W-:Y:S05]  /*8ea0*/  @!P0 BRA `(.L_x_63) ;  /* 0xfffffffc00ec8947 */ /* 0x004fea000383ffff */
[----:B------:R-:W-:Y:S05]  /*8eb0*/  BRA `(.L_x_62) ;  /* 0xffffffa000687947 */ /* 0x000fea000383ffff */
.L_x_65:
[----:B------:R-:W-:Y:S01]  /*8ec0*/  BSSY B0, `(.L_x_141) ;  /* 0x0000006000007945 */ /* 0x000fe20003800000 */
[----:B------:R-:W-:-:S07]  /*8ed0*/  MOV R15, 0xffffffff ;  /* 0xffffffff000f7802 */ /* 0x000fce0000000f00 */
[----:B-1---5:R-:W-:Y:S05]  /*8ee0*/  WARPSYNC.COLLECTIVE R15, `(.L_x_142) ;  /* 0x000000000f0c7348 */ /* 0x022fea0003c00000 */
[----:B------:R-:W-:Y:S02]  /*8ef0*/  ELECT P6, UR79, PT ;  /* 0x00000000004f782f */ /* 0x000fe400038c0000 */
[----:B------:R-:W-:Y:S01]  /*8f00*/  MOV R14, UR79 ;  /* 0x0000004f000e7c02 */ /* 0x000fe20008000f00 */
[----:B-1---5:R-:W-:Y:S10]  /*8f10*/  ENDCOLLECTIVE ;  /* 0x000000000000791b */ /* 0x022ff40003800000 */
.L_x_142:
[----:B------:R-:W-:Y:S05]  /*8f20*/  BSYNC B0 ;  /* 0x0000000000007941 */ /* 0x000fea0003800000 */
.L_x_141:
[----:B------:R-:W-:Y:S05]  /*8f30*/  BRA `(.L_x_143) ;  /* 0xffffffa000987947 */ /* 0x000fea000383ffff */
.L_x_67:
[----:B-1----:R-:W-:-:S04]  /*8f40*/  MOV R2, UR6 ;  /* 0x0000000600027c02 */ /* 0x002fc80008000f00 */
[----:B------:R1:W2:Y:S03]  /*8f50*/  SYNCS.PHASECHK.TRANS64.TRYWAIT P0, [R2+URZ+0x8], R3 ;  /* 0x00000803020075a7 */ /* 0x0002a600080011ff */
[----:B--2---:R-:W-:Y:S05]  /*8f60*/  @!P0 NANOSLEEP.SYNCS 0x989680 ;  /* 0x009896800000895d */ /* 0x004fea0003900000 */
[----:B------:R-:W2:Y:S02]  /*8f70*/  @!P0 SYNCS.PHASECHK.TRANS64 P0, [R2+URZ+0x8], R3 ;  /* 0x00000803020085a7 */ /* 0x000ea400080010ff */
[----:B--2---:R-:W-:Y:S05]  /*8f80*/  @!P0 BRA `(.L_x_67) ;  /* 0xfffffffc00ec8947 */ /* 0x004fea000383ffff */
[----:B------:R-:W-:Y:S05]  /*8f90*/  BRA `(.L_x_66) ;  /* 0xffffffa0009c7947 */ /* 0x000fea000383ffff */
.L_x_68:
[----:B-1----:R1:W2:Y:S02]  /*8fa0*/  SYNCS.PHASECHK.TRANS64.TRYWAIT P0, [R0+URZ+0x80], R5 ;  /* 0x00008005000075a7 */ /* 0x0022a400080011ff */
[----:B--2---:R-:W-:Y:S05]  /*8fb0*/  @!P0 NANOSLEEP.SYNCS 0x989680 ;  /* 0x009896800000895d */ /* 0x004fea0003900000 */
[----:B------:R-:W2:Y:S02]  /*8fc0*/  @!P0 SYNCS.PHASECHK.TRANS64 P0, [R0+URZ+0x80], R5 ;  /* 0x00008005000085a7 */ /* 0x000ea400080010ff */
[----:B--2---:R-:W-:Y:S05]  /*8fd0*/  @!P0 BRA `(.L_x_68) ;  /* 0xfffffffc00f08947 */ /* 0x004fea000383ffff */
[----:B------:R-:W-:Y:S05]  /*8fe0*/  BRA `(.L_x_144) ;  /* 0xffffffa400707947 */ /* 0x000fea000383ffff */
.L_x_70:
[----:B------:R-:W-:-:S07]  /*8ff0*/  MOV R0, UR11 ;  /* 0x0000000b00007c02 */ /* 0x000fce0008000f00 */
.L_x_145:
[----:B-1----:R1:W2:Y:S02]  /*9000*/  SYNCS.PHASECHK.TRANS64.TRYWAIT P0, [R0+URZ+0xc0], R5 ;  /* 0x0000c005000075a7 */ /* 0x0022a400080011ff */
[----:B--2---:R-:W-:Y:S05]  /*9010*/  @!P0 NANOSLEEP.SYNCS 0x989680 ;  /* 0x009896800000895d */ /* 0x004fea0003900000 */
[----:B------:R-:W2:Y:S02]  /*9020*/  @!P0 SYNCS.PHASECHK.TRANS64 P0, [R0+URZ+0xc0], R5 ;  /* 0x0000c005000085a7 */ /* 0x000ea400080010ff */
[----:B--2---:R-:W-:Y:S05]  /*9030*/  @!P0 BRA `(.L_x_145) ;  /* 0xfffffffc00f08947 */ /* 0x004fea000383ffff */
[----:B------:R-:W-:Y:S05]  /*9040*/  BRA `(.L_x_146) ;  /* 0xffffffa400b87947 */ /* 0x000fea000383ffff */
.L_x_73:
[----:B------:R-:W-:Y:S07]  /*9050*/  MOV R0, UR9 ;  /* 0x0000000900007c02 */ /* 0x000fee0008000f00 */
.L_x_147:
[----:B-1----:R1:W2:Y:S02]  /*9060*/  SYNCS.PHASECHK.TRANS64.TRYWAIT P0, [R0+URZ], R5 ;  /* 0x00000005000075a7 */ /* 0x0022a400080011ff */
[----:B--2---:R-:W-:Y:S05]  /*9070*/  @!P0 NANOSLEEP.SYNCS 0x989680 ;  /* 0x009896800000895d */ /* 0x004fea0003900000 */
[----:B------:R-:W2:Y:S02]  /*9080*/  @!P0 SYNCS.PHASECHK.TRANS64 P0, [R0+URZ], R5 ;  /* 0x00000005000085a7 */ /* 0x000ea400080010ff */
[----:B--2---:R-:W-:Y:S05]  /*9090*/  @!P0 BRA `(.L_x_147) ;  /* 0xfffffffc00f08947 */ /* 0x004fea000383ffff */
[----:B------:R-:W-:Y:S05]  /*90a0*/  BRA `(.L_x_72) ;  /* 0xffffffa400d07947 */ /* 0x000fea000383ffff */
.L_x_77:
[----:B-1----:R-:W-:-:S07]  /*90b0*/  MOV R0, UR7 ;  /* 0x0000000700007c02 */ /* 0x002fce0008000f00 */
.L_x_148:
[----:B-1----:R1:W2:Y:S02]  /*90c0*/  SYNCS.PHASECHK.TRANS64.TRYWAIT P0, [R0+URZ], R3 ;  /* 0x00000003000075a7 */ /* 0x0022a400080011ff */
[----:B--2---:R-:W-:Y:S05]  /*90d0*/  @!P0 NANOSLEEP.SYNCS 0x989680 ;  /* 0x009896800000895d */ /* 0x004fea0003900000 */
[----:B------:R-:W2:Y:S02]  /*90e0*/  @!P0 SYNCS.PHASECHK.TRANS64 P0, [R0+URZ], R3 ;  /* 0x00000003000085a7 */ /* 0x000ea400080010ff */
[----:B--2---:R-:W-:Y:S05]  /*90f0*/  @!P0 BRA `(.L_x_148) ;  /* 0xfffffffc00f08947 */ /* 0x004fea000383ffff */
[----:B------:R-:W-:Y:S05]  /*9100*/  BRA `(.L_x_149) ;  /* 0xffffffa800887947 */ /* 0x000fea000383ffff */
.L_x_78:
[----:B------:R-:W-:-:S07]  /*9110*/  MOV R0, UR7 ;  /* 0x0000000700007c02 */ /* 0x000fce0008000f00 */
.L_x_150:
[----:B-1----:R1:W2:Y:S02]  /*9120*/  SYNCS.PHASECHK.TRANS64.TRYWAIT P0, [R0+URZ], R3 ;  /* 0x00000003000075a7 */ /* 0x0022a400080011ff */
[----:B--2---:R-:W-:Y:S05]  /*9130*/  @!P0 NANOSLEEP.SYNCS 0x989680 ;  /* 0x009896800000895d */ /* 0x004fea0003900000 */
[----:B------:R-:W2:Y:S02]  /*9140*/  @!P0 SYNCS.PHASECHK.TRANS64 P0, [R0+URZ], R3 ;  /* 0x00000003000085a7 */ /* 0x000ea400080010ff */
[----:B--2---:R-:W-:Y:S05]  /*9150*/  @!P0 BRA `(.L_x_150) ;  /* 0xfffffffc00f08947 */ /* 0x004fea000383ffff */
[----:B------:R-:W-:Y:S05]  /*9160*/  BRA `(.L_x_151) ;  /* 0xffffffa800947947 */ /* 0x000fea000383ffff */
.L_x_79:
[----:B------:R-:W-:-:S07]  /*9170*/  MOV R0, UR7 ;  /* 0x0000000700007c02 */ /* 0x000fce0008000f00 */
.L_x_152:
[----:B-1----:R1:W2:Y:S02]  /*9180*/  SYNCS.PHASECHK.TRANS64.TRYWAIT P0, [R0+URZ], R3 ;  /* 0x00000003000075a7 */ /* 0x0022a400080011ff */
[----:B--2---:R-:W-:Y:S05]  /*9190*/  @!P0 NANOSLEEP.SYNCS 0x989680 ;  /* 0x009896800000895d */ /* 0x004fea0003900000 */
[----:B------:R-:W2:Y:S02]  /*91a0*/  @!P0 SYNCS.PHASECHK.TRANS64 P0, [R0+URZ], R3 ;  /* 0x00000003000085a7 */ /* 0x000ea400080010ff */
[----:B--2---:R-:W-:Y:S05]  /*91b0*/  @!P0 BRA `(.L_x_152) ;  /* 0xfffffffc00f08947 */ /* 0x004fea000383ffff */
[----:B------:R-:W-:Y:S05]  /*91c0*/  BRA `(.L_x_153) ;  /* 0xffffffa800a07947 */ /* 0x000fea000383ffff */
.L_x_82:
[----:B------:R-:W-:-:S07]  /*91d0*/  MOV R0, UR8 ;  /* 0x0000000800007c02 */ /* 0x000fce0008000f00 */
.L_x_154:
[----:B-1----:R1:W2:Y:S02]  /*91e0*/  SYNCS.PHASECHK.TRANS64.TRYWAIT P1, [R0+URZ+0x100], R3 ;  /* 0x00010003000075a7 */ /* 0x0022a400080211ff */
[----:B--2---:R-:W-:Y:S05]  /*91f0*/  @!P1 NANOSLEEP.SYNCS 0x989680 ;  /* 0x009896800000995d */ /* 0x004fea0003900000 */
[----:B------:R-:W2:Y:S02]  /*9200*/  @!P1 SYNCS.PHASECHK.TRANS64 P1, [R0+URZ+0x100], R3 ;  /* 0x00010003000095a7 */ /* 0x000ea400080210ff */
[----:B--2---:R-:W-:Y:S05]  /*9210*/  @!P1 BRA `(.L_x_154) ;  /* 0xfffffffc00f09947 */ /* 0x004fea000383ffff */
[----:B------:R-:W-:Y:S05]  /*9220*/  BRA `(.L_x_155) ;  /* 0xffffffa800ec7947 */ /* 0x000fea000383ffff */
.L_x_87:
[----:B--2---:R2:W4:Y:S02]  /*9230*/  SYNCS.PHASECHK.TRANS64.TRYWAIT P0, [R0+URZ+0x80], R3 ;  /* 0x00008003000075a7 */ /* 0x00452400080011ff */
[----:B----4-:R-:W-:Y:S05]  /*9240*/  @!P0 NANOSLEEP.SYNCS 0x989680 ;  /* 0x009896800000895d */ /* 0x010fea0003900000 */
[----:B------:R-:W4:Y:S02]  /*9250*/  @!P0 SYNCS.PHASECHK.TRANS64 P0, [R0+URZ+0x80], R3 ;  /* 0x00008003000085a7 */ /* 0x000f2400080010ff */
[----:B----4-:R-:W-:Y:S05]  /*9260*/  @!P0 BRA `(.L_x_87) ;  /* 0xfffffffc00f08947 */ /* 0x010fea000383ffff */
[----:B------:R-:W-:Y:S05]  /*9270*/  BRA `(.L_x_156) ;  /* 0xffffffac00f87947 */ /* 0x000fea000383ffff */
.L_x_90:
[----:B------:R-:W-:Y:S07]  /*9280*/  MOV R0, UR6 ;  /* 0x0000000600007c02 */ /* 0x000fee0008000f00 */
.L_x_157:
[----:B--2---:R2:W4:Y:S02]  /*9290*/  SYNCS.PHASECHK.TRANS64.TRYWAIT P0, [R0+URZ+0x78], R3 ;  /* 0x00007803000075a7 */ /* 0x00452400080011ff */
[----:B----4-:R-:W-:Y:S05]  /*92a0*/  @!P0 NANOSLEEP.SYNCS 0x989680 ;  /* 0x009896800000895d */ /* 0x010fea0003900000 */
[----:B------:R-:W4:Y:S02]  /*92b0*/  @!P0 SYNCS.PHASECHK.TRANS64 P0, [R0+URZ+0x78], R3 ;  /* 0x00007803000085a7 */ /* 0x000f2400080010ff */
[----:B----4-:R-:W-:Y:S05]  /*92c0*/  @!P0 BRA `(.L_x_157) ;  /* 0xfffffffc00f08947 */ /* 0x010fea000383ffff */
[----:B------:R-:W-:Y:S05]  /*92d0*/  BRA `(.L_x_89) ;  /* 0xffffffb000d87947 */ /* 0x000fea000383ffff */
.L_x_93:
[----:B--2---:R-:W-:Y:S07]  /*92e0*/  MOV R3, UR6 ;  /* 0x0000000600037c02 */ /* 0x004fee0008000f00 */
.L_x_158:
[----:B-1----:R1:W2:Y:S02]  /*92f0*/  SYNCS.PHASECHK.TRANS64.TRYWAIT P0, [R3+URZ+0x60], R12 ;  /* 0x0000600c030075a7 */ /* 0x0022a400080011ff */
[----:B--2---:R-:W-:Y:S05]  /*9300*/  @!P0 NANOSLEEP.SYNCS 0x989680 ;  /* 0x009896800000895d */ /* 0x004fea0003900000 */
[----:B------:R-:W2:Y:S02]  /*9310*/  @!P0 SYNCS.PHASECHK.TRANS64 P0, [R3+URZ+0x60], R12 ;  /* 0x0000600c030085a7 */ /* 0x000ea400080010ff */
[----:B--2---:R-:W-:Y:S05]  /*9320*/  @!P0 BRA `(.L_x_158) ;  /* 0xfffffffc00f08947 */ /* 0x004fea000383ffff */
[----:B------:R-:W-:Y:S05]  /*9330*/  BRA `(.L_x_159) ;  /* 0xffffffb400507947 */ /* 0x000fea000383ffff */
.L_x_94:
[----:B------:R-:W-:Y:S07]  /*9340*/  MOV R3, UR6 ;  /* 0x0000000600037c02 */ /* 0x000fee0008000f00 */
.L_x_160:
[----:B-1----:R1:W2:Y:S02]  /*9350*/  SYNCS.PHASECHK.TRANS64.TRYWAIT P0, [R3+URZ+0x68], R12 ;  /* 0x0000680c030075a7 */ /* 0x0022a400080011ff */
[----:B--2---:R-:W-:Y:S05]  /*9360*/  @!P0 NANOSLEEP.SYNCS 0x989680 ;  /* 0x009896800000895d */ /* 0x004fea0003900000 */
[----:B------:R-:W2:Y:S02]  /*9370*/  @!P0 SYNCS.PHASECHK.TRANS64 P0, [R3+URZ+0x68], R12 ;  /* 0x0000680c030085a7 */ /* 0x000ea400080010ff */
[----:B--2---:R-:W-:Y:S05]  /*9380*/  @!P0 BRA `(.L_x_160) ;  /* 0xfffffffc00f08947 */ /* 0x004fea000383ffff */
[----:B------:R-:W-:Y:S05]  /*9390*/  BRA `(.L_x_161) ;  /* 0xffffffb400d07947 */ /* 0x000fea000383ffff */
.L_x_96:
[----:B------:R-:W-:-:S07]  /*93a0*/  MOV R0, UR6 ;  /* 0x0000000600007c02 */ /* 0x000fce0008000f00 */
.L_x_162:
[----:B-1----:R1:W4:Y:S02]  /*93b0*/  SYNCS.PHASECHK.TRANS64.TRYWAIT P0, [R0+URZ+0x60], R3 ;  /* 0x00006003000075a7 */ /* 0x00232400080011ff */
[----:B----4-:R-:W-:Y:S05]  /*93c0*/  @!P0 NANOSLEEP.SYNCS 0x989680 ;  /* 0x009896800000895d */ /* 0x010fea0003900000 */
[----:B------:R-:W4:Y:S02]  /*93d0*/  @!P0 SYNCS.PHASECHK.TRANS64 P0, [R0+URZ+0x60], R3 ;  /* 0x00006003000085a7 */ /* 0x000f2400080010ff */
[----:B----4-:R-:W-:Y:S05]  /*93e0*/  @!P0 BRA `(.L_x_162) ;  /* 0xfffffffc00f08947 */ /* 0x010fea000383ffff */
[----:B------:R-:W-:Y:S05]  /*93f0*/  BRA `(.L_x_163) ;  /* 0xffffffb800407947 */ /* 0x000fea000383ffff */
.L_x_98:
[----:B--2---:R2:W3:Y:S02]  /*9400*/  SYNCS.PHASECHK.TRANS64.TRYWAIT P0, [R0+URZ+0x80], R3 ;  /* 0x00008003000075a7 */ /* 0x0044e400080011ff */
[----:B---3--:R-:W-:Y:S05]  /*9410*/  @!P0 NANOSLEEP.SYNCS 0x989680 ;  /* 0x009896800000895d */ /* 0x008fea0003900000 */
[----:B------:R-:W3:Y:S02]  /*9420*/  @!P0 SYNCS.PHASECHK.TRANS64 P0, [R0+URZ+0x80], R3 ;  /* 0x00008003000085a7 */ /* 0x000ee400080010ff */
[----:B---3--:R-:W-:Y:S05]  /*9430*/  @!P0 BRA `(.L_x_98) ;  /* 0xfffffffc00f08947 */ /* 0x008fea000383ffff */
[----:B------:R-:W-:Y:S05]  /*9440*/  BRA `(.L_x_164) ;  /* 0xffffffbc000c7947 */ /* 0x000fea000383ffff */
.L_x_109:
[----:B-1----:R1:W3:Y:S02]  /*9450*/  SYNCS.PHASECHK.TRANS64.TRYWAIT P1, [R3+URZ+0x50], R0 ;  /* 0x00005000030075a7 */ /* 0x0022e400080211ff */
[----:B---3--:R-:W-:Y:S05]  /*9460*/  @!P1 NANOSLEEP.SYNCS 0x989680 ;  /* 0x009896800000995d */ /* 0x008fea0003900000 */
[----:B------:R-:W3:Y:S02]  /*9470*/  @!P1 SYNCS.PHASECHK.TRANS64 P1, [R3+URZ+0x50], R0 ;  /* 0x00005000030095a7 */ /* 0x000ee400080210ff */
[----:B---3--:R-:W-:Y:S05]  /*9480*/  @!P1 BRA `(.L_x_109) ;  /* 0xfffffffc00f09947 */ /* 0x008fea000383ffff */
[----:B------:R-:W-:Y:S05]  /*9490*/  BRA `(.L_x_108) ;  /* 0xffffffc800347947 */ /* 0x000fea000383ffff */
.L_x_111:
[----:B---3--:R3:W4:Y:S02]  /*94a0*/  SYNCS.PHASECHK.TRANS64.TRYWAIT P0, [R171+URZ+0xa0], R2 ;  /* 0x0000a002ab0075a7 */ /* 0x00872400080011ff */
[----:B----4-:R-:W-:Y:S05]  /*94b0*/  @!P0 NANOSLEEP.SYNCS 0x989680 ;  /* 0x009896800000895d */ /* 0x010fea0003900000 */
[----:B------:R-:W4:Y:S02]  /*94c0*/  @!P0 SYNCS.PHASECHK.TRANS64 P0, [R171+URZ+0xa0], R2 ;  /* 0x0000a002ab0085a7 */ /* 0x000f2400080010ff */
[----:B----4-:R-:W-:Y:S05]  /*94d0*/  @!P0 BRA `(.L_x_111) ;  /* 0xfffffffc00f08947 */ /* 0x010fea000383ffff */
[----:B------:R-:W-:Y:S05]  /*94e0*/  BRA `(.L_x_110) ;  /* 0xffffffc800907947 */ /* 0x000fea000383ffff */
.L_x_119:
[----:B--2---:R2:W3:Y:S02]  /*94f0*/  SYNCS.PHASECHK.TRANS64.TRYWAIT P0, [R124+URZ+0x50], R3 ;  /* 0x000050037c0075a7 */ /* 0x0044e400080011ff */
[----:B---3--:R-:W-:Y:S05]  /*9500*/  @!P0 NANOSLEEP.SYNCS 0x989680 ;  /* 0x009896800000895d */ /* 0x008fea0003900000 */
[----:B------:R-:W3:Y:S02]  /*9510*/  @!P0 SYNCS.PHASECHK.TRANS64 P0, [R124+URZ+0x50], R3 ;  /* 0x000050037c0085a7 */ /* 0x000ee400080010ff */
[----:B---3--:R-:W-:Y:S05]  /*9520*/  @!P0 BRA `(.L_x_119) ;  /* 0xfffffffc00f08947 */ /* 0x008fea000383ffff */
[----:B------:R-:W-:Y:S05]  /*9530*/  BRA `(.L_x_118) ;  /* 0xffffffdc00947947 */ /* 0x000fea000383ffff */
        .weak           $__internal_0_$__cuda_sm10x_tcgen05_guardrail_trap_col_being_dealloced_not_returned_by_alloc
        .type           $__internal_0_$__cuda_sm10x_tcgen05_guardrail_trap_col_being_dealloced_not_returned_by_alloc,@function
        .size           $__internal_0_$__cuda_sm10x_tcgen05_guardrail_trap_col_being_dealloced_not_returned_by_alloc,($__internal_1_$__cuda_sm10x_tcgen05_guardrail_trap_phase_invalid_during_alloc - $__internal_0_$__cuda_sm10x_tcgen05_guardrail_trap_col_being_dealloced_not_returned_by_alloc)
$__internal_0_$__cuda_sm10x_tcgen05_guardrail_trap_col_being_dealloced_not_returned_by_alloc:
[----:B------:R-:W-:Y:S05]  /*9540*/  BPT.TRAP 0x1 ;  /* 0x000000040000795c */ /* 0x000fea0000300000 */
[----:B------:R-:W-:-:S04]  /*9550*/  HFMA2 R3, -RZ, RZ, 0, 0 ;  /* 0x00000000ff037431 */ /* 0x000fc800000001ff */
[----:B------:R-:W-:Y:S05]  /*9560*/  RET.REL.NODEC R2 `(_ZN7cutlass13device_kernelINS_4gemm6kernel13GemmUniversalIN4cute5tupleIJiiiiEEENS1_10collective13CollectiveMmaINS1_35MainloopSm100TmaUmmaWarpSpecializedILi5ELi2ELi4ENS5_IJNS4_1CILi2EEENSA_ILi1EEESC_EEEEENS5_IJNSA_ILi256EEENSA_ILi128EEENSA_ILi32EEEEEEaNS5_IJlSC_lEEEaSJ_NS4_8TiledMMAINS4_8MMA_AtomIJNS4_21SM100_MMA_S8_2x1SM_SSIaaiLi256ELi128ELNS4_4UMMA5MajorE0ELSO_0ELNSN_8SaturateE0EEEEEENS4_6LayoutINS5_IJSC_SC_SC_EEENS5_IJNSA_ILi0EEESU_SU_EEEEENS5_IJNS4_10UnderscoreESX_SX_EEEEENS4_18SM100_TMA_2SM_LOADENS4_14ComposedLayoutINS4_7SwizzleILi1ELi4ELi3EEENS4_18smem_ptr_flag_bitsILi8EEENSS_INS5_IJNSA_ILi8EEESH_EEENS5_IJSH_SC_EEEEEEEvNS4_8identityES10_S1A_vS1B_EENS_8epilogue10collective18CollectiveEpilogueINS1D_23Sm100TmaWarpSpecializedILi2ELi2ELi64ELb0ELb0EEEJNS5_IJSG_SG_SH_EEENS5_IJNSS_ISG_SC_EENSS_INSA_ILi64EEESC_EEEEEaSJ_aSJ_NS1D_6fusion15FusionCallbacksIS1H_NS1N_17LinearCombinationIaiaiLNS_15FloatRoundStyleE2EEES1I_S1M_JEEENS4_5SM1004TMEM4LOAD26SM100_TMEM_LOAD_32dp32b64xENS4_13SM90_TMA_LOADENS11_INS12_ILi2ELi4ELi3EEES15_NSS_INS5_IJS16_S1K_EEENS5_IJS1K_SC_EEEEEEENS4_39AutoVectorizingCopyWithAssumedAlignmentILi128EEENS4_14SM90_TMA_STOREES22_S24_S24_EEEvvEEEEvNT_6ParamsE) ;  /* 0xffffff6802a47950 */ /* 0x000fea0003c3ffff */
        .weak           $__internal_1_$__cuda_sm10x_tcgen05_guardrail_trap_phase_invalid_during_alloc
        .type           $__internal_1_$__cuda_sm10x_tcgen05_guardrail_trap_phase_invalid_during_alloc,@function
        .size           $__internal_1_$__cuda_sm10x_tcgen05_guardrail_trap_phase_invalid_during_alloc,($__internal_2_$__cuda_sm10x_tcgen05_guardrail_trap_unallocated_columns_being_dealloced - $__internal_1_$__cuda_sm10x_tcgen05_guardrail_trap_phase_invalid_during_alloc)
$__internal_1_$__cuda_sm10x_tcgen05_guardrail_trap_phase_invalid_during_alloc:
[----:B------:R-:W-:Y:S05]  /*9570*/  BPT.TRAP 0x1 ;  /* 0x000000040000795c */ /* 0x000fea0000300000 */
[----:B------:R-:W-:-:S04]  /*9580*/  MOV R3, 0x0 ;  /* 0x0000000000037802 */ /* 0x000fc80000000f00 */
[----:B------:R-:W-:Y:S05]  /*9590*/  RET.REL.NODEC R2 `(_ZN7cutlass13device_kernelINS_4gemm6kernel13GemmUniversalIN4cute5tupleIJiiiiEEENS1_10collective13CollectiveMmaINS1_35MainloopSm100TmaUmmaWarpSpecializedILi5ELi2ELi4ENS5_IJNS4_1CILi2EEENSA_ILi1EEESC_EEEEENS5_IJNSA_ILi256EEENSA_ILi128EEENSA_ILi32EEEEEEaNS5_IJlSC_lEEEaSJ_NS4_8TiledMMAINS4_8MMA_AtomIJNS4_21SM100_MMA_S8_2x1SM_SSIaaiLi256ELi128ELNS4_4UMMA5MajorE0ELSO_0ELNSN_8SaturateE0EEEEEENS4_6LayoutINS5_IJSC_SC_SC_EEENS5_IJNSA_ILi0EEESU_SU_EEEEENS5_IJNS4_10UnderscoreESX_SX_EEEEENS4_18SM100_TMA_2SM_LOADENS4_14ComposedLayoutINS4_7SwizzleILi1ELi4ELi3EEENS4_18smem_ptr_flag_bitsILi8EEENSS_INS5_IJNSA_ILi8EEESH_EEENS5_IJSH_SC_EEEEEEEvNS4_8identityES10_S1A_vS1B_EENS_8epilogue10collective18CollectiveEpilogueINS1D_23Sm100TmaWarpSpecializedILi2ELi2ELi64ELb0ELb0EEEJNS5_IJSG_SG_SH_EEENS5_IJNSS_ISG_SC_EENSS_INSA_ILi64EEESC_EEEEEaSJ_aSJ_NS1D_6fusion15FusionCallbacksIS1H_NS1N_17LinearCombinationIaiaiLNS_15FloatRoundStyleE2EEES1I_S1M_JEEENS4_5SM1004TMEM4LOAD26SM100_TMEM_LOAD_32dp32b64xENS4_13SM90_TMA_LOADENS11_INS12_ILi2ELi4ELi3EEES15_NSS_INS5_IJS16_S1K_EEENS5_IJS1K_SC_EEEEEEENS4_39AutoVectorizingCopyWithAssumedAlignmentILi128EEENS4_14SM90_TMA_STOREES22_S24_S24_EEEvvEEEEvNT_6ParamsE) ;  /* 0xffffff6802987950 */ /* 0x000fea0003c3ffff */
        .weak           $__internal_2_$__cuda_sm10x_tcgen05_guardrail_trap_unallocated_columns_being_dealloced
        .type           $__internal_2_$__cuda_sm10x_tcgen05_guardrail_trap_unallocated_columns_being_dealloced,@function
        .size           $__internal_2_$__cuda_sm10x_tcgen05_guardrail_trap_unallocated_columns_being_dealloced,(.L_x_166 - $__internal_2_$__cuda_sm10x_tcgen05_guardrail_trap_unallocated_columns_being_dealloced)
$__internal_2_$__cuda_sm10x_tcgen05_guardrail_trap_unallocated_columns_being_dealloced:
[----:B------:R-:W-:Y:S05]  /*95a0*/  BPT.TRAP 0x1 ;  /* 0x000000040000795c */ /* 0x000fea0000300000 */
[----:B------:R-:W-:-:S04]  /*95b0*/  HFMA2 R3, -RZ, RZ, 0, 0 ;  /* 0x00000000ff037431 */ /* 0x000fc800000001ff */
[----:B------:R-:W-:Y:S05]  /*95c0*/  RET.REL.NODEC R2 `(_ZN7cutlass13device_kernelINS_4gemm6kernel13GemmUniversalIN4cute5tupleIJiiiiEEENS1_10collective13CollectiveMmaINS1_35MainloopSm100TmaUmmaWarpSpecializedILi5ELi2ELi4ENS5_IJNS4_1CILi2EEENSA_ILi1EEESC_EEEEENS5_IJNSA_ILi256EEENSA_ILi128EEENSA_ILi32EEEEEEaNS5_IJlSC_lEEEaSJ_NS4_8TiledMMAINS4_8MMA_AtomIJNS4_21SM100_MMA_S8_2x1SM_SSIaaiLi256ELi128ELNS4_4UMMA5MajorE0ELSO_0ELNSN_8SaturateE0EEEEEENS4_6LayoutINS5_IJSC_SC_SC_EEENS5_IJNSA_ILi0EEESU_SU_EEEEENS5_IJNS4_10UnderscoreESX_SX_EEEEENS4_18SM100_TMA_2SM_LOADENS4_14ComposedLayoutINS4_7SwizzleILi1ELi4ELi3EEENS4_18smem_ptr_flag_bitsILi8EEENSS_INS5_IJNSA_ILi8EEESH_EEENS5_IJSH_SC_EEEEEEEvNS4_8identityES10_S1A_vS1B_EENS_8epilogue10collective18CollectiveEpilogueINS1D_23Sm100TmaWarpSpecializedILi2ELi2ELi64ELb0ELb0EEEJNS5_IJSG_SG_SH_EEENS5_IJNSS_ISG_SC_EENSS_INSA_ILi64EEESC_EEEEEaSJ_aSJ_NS1D_6fusion15FusionCallbacksIS1H_NS1N_17LinearCombinationIaiaiLNS_15FloatRoundStyleE2EEES1I_S1M_JEEENS4_5SM1004TMEM4LOAD26SM100_TMEM_LOAD_32dp32b64xENS4_13SM90_TMA_LOADENS11_INS12_ILi2ELi4ELi3EEES15_NSS_INS5_IJS16_S1K_EEENS5_IJS1K_SC_EEEEEEENS4_39AutoVectorizingCopyWithAssumedAlignmentILi128EEENS4_14SM90_TMA_STOREES22_S24_S24_EEEvvEEEEvNT_6ParamsE) ;  /* 0xffffff68028c7950 */ /* 0x000fea0003c3ffff */
.L_x_165:
[----:B------:R-:W-:-:S00]  /*95d0*/  BRA `(.L_x_165) ;  /* 0xfffffffc00fc7947 */ /* 0x000fc0000383ffff */
[----:B------:R-:W-:-:S00]  /*95e0*/  NOP ;  /* 0x0000000000007918 */ /* 0x000fc00000000000 */
        /* <DEDUP_REMOVED lines=9> */
.L_x_166:


//--------------------- .nv.global.init           --------------------------
	.section	.nv.global.init,"aw",@progbits
.nv.global.init:
	.type		$str$27,@object
	.size		$str$27,($str$28 - $str$27)
$str$27:
        /*0000*/ 	.byte	0x28, 0x61, 0x64, 0x64, 0x72, 0x65, 0x73, 0x73, 0x20, 0x26, 0x20, 0x6d, 0x61, 0x73, 0x6b, 0x29
        /*0010*/ 	.byte	0x20, 0x3d, 0x3d, 0x20, 0x30, 0x00
	.type		$str$28,@object
	.size		$str$28,($str$26 - $str$28)
$str$28:
        /*0016*/ 	.byte	0x2f, 0x74, 0x6d, 0x70, 0x2f, 0x63, 0x75, 0x74, 0x6c, 0x61, 0x73, 0x73, 0x5f, 0x73, 0x77, 0x65
        /*0026*/ 	.byte	0x65, 0x70, 0x5f, 0x73, 0x72, 0x63, 0x2f, 0x69, 0x6e, 0x63, 0x6c, 0x75, 0x64, 0x65, 0x2f, 0x63
        /*0036*/ 	.byte	0x75, 0x74, 0x65, 0x2f, 0x70, 0x6f, 0x69, 0x6e, 0x74, 0x65, 0x72, 0x5f, 0x66, 0x6c, 0x61, 0x67
        /*0046*/ 	.byte	0x67, 0x65, 0x64, 0x2e, 0x68, 0x70, 0x70, 0x00
	.type		$str$26,@object
	.size		$str$26,($str$25 - $str$26)
$str$26:
        /*004e*/ 	.byte	0x2f, 0x74, 0x6d, 0x70, 0x2f, 0x63, 0x75, 0x74, 0x6c, 0x61, 0x73, 0x73, 0x5f, 0x73, 0x77, 0x65
        /*005e*/ 	.byte	0x65, 0x70, 0x5f, 0x73, 0x72, 0x63, 0x2f, 0x69, 0x6e, 0x63, 0x6c, 0x75, 0x64, 0x65, 0x2f, 0x63
        /*006e*/ 	.byte	0x75, 0x74, 0x65, 0x2f, 0x61, 0x74, 0x6f, 0x6d, 0x2f, 0x63, 0x6f, 0x70, 0x79, 0x5f, 0x74, 0x72
        /*007e*/ 	.byte	0x61, 0x69, 0x74, 0x73, 0x5f, 0x73, 0x6d, 0x31, 0x30, 0x30, 0x2e, 0x68, 0x70, 0x70, 0x00
	.type		$str$25,@object
	.size		$str$25,(__unnamed_1 - $str$25)
$str$25:
        /*008d*/ 	.byte	0x28, 0x28, 0x75, 0x69, 0x6e, 0x74, 0x33, 0x32, 0x5f, 0x74, 0x28, 0x74, 0x68, 0x72, 0x65, 0x61
        /*009d*/ 	.byte	0x64, 0x49, 0x64, 0x78, 0x2e, 0x78, 0x29, 0x20, 0x2f, 0x20, 0x33, 0x32, 0x29, 0x20, 0x25, 0x20
        /*00ad*/ 	.byte	0x34, 0x29, 0x20, 0x3d, 0x3d, 0x20, 0x28, 0x28, 0x28, 0x74, 0x6d, 0x65, 0x6d, 0x5f, 0x61, 0x64
        /*00bd*/ 	.byte	0x64, 0x72, 0x20, 0x3e, 0x3e, 0x20, 0x31, 0x36, 0x29, 0x20, 0x2f, 0x20, 0x33, 0x32, 0x29, 0x20
        /*00cd*/ 	.byte	0x25, 0x20, 0x34, 0x29, 0x00
	.type		__unnamed_1,@object
	.size		__unnamed_1,(__unnamed_2 - __unnamed_1)
__unnamed_1:
        /*00d2*/ 	.byte	0x61, 0x75, 0x74, 0x6f, 0x20, 0x63, 0x75, 0x74, 0x65, 0x3a, 0x3a, 0x61, 0x73, 0x5f, 0x70, 0x6f
        /* <DEDUP_REMOVED lines=24> */
        /*0262*/ 	.byte	0x5d, 0x00
	.type		__unnamed_2,@object
	.size		__unnamed_2,(.L_2 - __unnamed_2)
__unnamed_2:
        /* <DEDUP_REMOVED lines=42> */
        /*0504*/ 	.byte	0x43, 0x3c, 0x30, 0x3e, 0x3e, 0x3e, 0x3e, 0x5d, 0x00
.L_2:


//--------------------- .nv.shared._ZN7cutlass13device_kernelINS_4gemm6kernel13GemmUniversalIN4cute5tupleIJiiiiEEENS1_10collective13CollectiveMmaINS1_35MainloopSm100TmaUmmaWarpSpecializedILi5ELi2ELi4ENS5_IJNS4_1CILi2EEENSA_ILi1EEESC_EEEEENS5_IJNSA_ILi256EEENSA_ILi128EEENSA_ILi32EEEEEEaNS5_IJlSC_lEEEaSJ_NS4_8TiledMMAINS4_8MMA_AtomIJNS4_21SM100_MMA_S8_2x1SM_SSIaaiLi256ELi128ELNS4_4UMMA5MajorE0ELSO_0ELNSN_8SaturateE0EEEEEENS4_6LayoutINS5_IJSC_SC_SC_EEENS5_IJNSA_ILi0EEESU_SU_EEEEENS5_IJNS4_10UnderscoreESX_SX_EEEEENS4_18SM100_TMA_2SM_LOADENS4_14ComposedLayoutINS4_7SwizzleILi1ELi4ELi3EEENS4_18smem_ptr_flag_bitsILi8EEENSS_INS5_IJNSA_ILi8EEESH_EEENS5_IJSH_SC_EEEEEEEvNS4_8identityES10_S1A_vS1B_EENS_8epilogue10collective18CollectiveEpilogueINS1D_23Sm100TmaWarpSpecializedILi2ELi2ELi64ELb0ELb0EEEJNS5_IJSG_SG_SH_EEENS5_IJNSS_ISG_SC_EENSS_INSA_ILi64EEESC_EEEEEaSJ_aSJ_NS1D_6fusion15FusionCallbacksIS1H_NS1N_17LinearCombinationIaiaiLNS_15FloatRoundStyleE2EEES1I_S1M_JEEENS4_5SM1004TMEM4LOAD26SM100_TMEM_LOAD_32dp32b64xENS4_13SM90_TMA_LOADENS11_INS12_ILi2ELi4ELi3EEES15_NSS_INS5_IJS16_S1K_EEENS5_IJS1K_SC_EEEEEEENS4_39AutoVectorizingCopyWithAssumedAlignmentILi128EEENS4_14SM90_TMA_STOREES22_S24_S24_EEEvvEEEEvNT_6ParamsE --------------------------
	.section	.nv.shared._ZN7cutlass13device_kernelINS_4gemm6kernel13GemmUniversalIN4cute5tupleIJiiiiEEENS1_10collective13CollectiveMmaINS1_35MainloopSm100TmaUmmaWarpSpecializedILi5ELi2ELi4ENS5_IJNS4_1CILi2EEENSA_ILi1EEESC_EEEEENS5_IJNSA_ILi256EEENSA_ILi128EEENSA_ILi32EEEEEEaNS5_IJlSC_lEEEaSJ_NS4_8TiledMMAINS4_8MMA_AtomIJNS4_21SM100_MMA_S8_2x1SM_SSIaaiLi256ELi128ELNS4_4UMMA5MajorE0ELSO_0ELNSN_8SaturateE0EEEEEENS4_6LayoutINS5_IJSC_SC_SC_EEENS5_IJNSA_ILi0EEESU_SU_EEEEENS5_IJNS4_10UnderscoreESX_SX_EEEEENS4_18SM100_TMA_2SM_LOADENS4_14ComposedLayoutINS4_7SwizzleILi1ELi4ELi3EEENS4_18smem_ptr_flag_bitsILi8EEENSS_INS5_IJNSA_ILi8EEESH_EEENS5_IJSH_SC_EEEEEEEvNS4_8identityES10_S1A_vS1B_EENS_8epilogue10collective18CollectiveEpilogueINS1D_23Sm100TmaWarpSpecializedILi2ELi2ELi64ELb0ELb0EEEJNS5_IJSG_SG_SH_EEENS5_IJNSS_ISG_SC_EENSS_INSA_ILi64EEESC_EEEEEaSJ_aSJ_NS1D_6fusion15FusionCallbacksIS1H_NS1N_17LinearCombinationIaiaiLNS_15FloatRoundStyleE2EEES1I_S1M_JEEENS4_5SM1004TMEM4LOAD26SM100_TMEM_LOAD_32dp32b64xENS4_13SM90_TMA_LOADENS11_INS12_ILi2ELi4ELi3EEES15_NSS_INS5_IJS16_S1K_EEENS5_IJS1K_SC_EEEEEEENS4_39AutoVectorizingCopyWithAssumedAlignmentILi128EEENS4_14SM90_TMA_STOREES22_S24_S24_EEEvvEEEEvNT_6ParamsE,"aw",@nobits
	.sectionflags	@""
	.align	16
	.zero		1024


//--------------------- .nv.shared.reserved.0     --------------------------
	.section	.nv.shared.reserved.0,"aw",@nobits
	.weak		__nv_reservedSMEM_offset_0_alias
	.size		__nv_reservedSMEM_offset_0_alias, 0, 64
	.other		__nv_reservedSMEM_offset_0_alias,@"STO_CUDA_RESERVED_SHARED STV_DEFAULT"
__nv_reservedSMEM_offset_0_alias:
	.zero		0
.nv.shared.reserved.0:
	.zero		64
	.weak		__nv_reservedSMEM_tcgen05_partition
	.type		__nv_reservedSMEM_tcgen05_partition,@object
	.size		__nv_reservedSMEM_tcgen05_partition,(.L_0 - __nv_reservedSMEM_tcgen05_partition)
__nv_reservedSMEM_tcgen05_partition:
	.zero		32
.L_0:


//--------------------- .nv.global                --------------------------
	.section	.nv.global,"aw",@nobits
.nv.global:
	.type		_ZN39_INTERNAL_9142872b_4_k_cu_bab2978f_99714cute1_E,@object
	.size		_ZN39_INTERNAL_9142872b_4_k_cu_bab2978f_99714cute1_E,(_ZN39_INTERNAL_9142872b_4_k_cu_bab2978f_99714cuda3std3__45__cpo6cbeginE - _ZN39_INTERNAL_9142872b_4_k_cu_bab2978f_99714cute1_E)
_ZN39_INTERNAL_9142872b_4_k_cu_bab2978f_99714cute1_E:
	.zero		1
	.type		_ZN39_INTERNAL_9142872b_4_k_cu_bab2978f_99714cuda3std3__45__cpo6cbeginE,@object
	.size		_ZN39_INTERNAL_9142872b_4_k_cu_bab2978f_99714cuda3std3__45__cpo6cbeginE,(_ZN39_INTERNAL_9142872b_4_k_cu_bab2978f_99714cuda3std3__48in_placeE - _ZN39_INTERNAL_9142872b_4_k_cu_bab2978f_99714cuda3std3__45__cpo6cbeginE)
_ZN39_INTERNAL_9142872b_4_k_cu_bab2978f_99714cuda3std3__45__cpo6cbeginE:
	.zero		1
	.type		_ZN39_INTERNAL_9142872b_4_k_cu_bab2978f_99714cuda3std3__48in_placeE,@object
	.size		_ZN39_INTERNAL_9142872b_4_k_cu_bab2978f_99714cuda3std3__48in_placeE,(_ZN39_INTERNAL_9142872b_4_k_cu_bab2978f_99714cuda3std6ranges3__45__cpo9iter_moveE - _ZN39_INTERNAL_9142872b_4_k_cu_bab2978f_99714cuda3std3__48in_placeE)
_ZN39_INTERNAL_9142872b_4_k_cu_bab2978f_99714cuda3std3__48in_placeE:
	.zero		1
	.type		_ZN39_INTERNAL_9142872b_4_k_cu_bab2978f_99714cuda3std6ranges3__45__cpo9iter_moveE,@object
	.size		_ZN39_INTERNAL_9142872b_4_k_cu_bab2978f_99714cuda3std6ranges3__45__cpo9iter_moveE,(_ZN39_INTERNAL_9142872b_4_k_cu_bab2978f_99714cuda3std3__45__cpo5beginE - _ZN39_INTERNAL_9142872b_4_k_cu_bab2978f_99714cuda3std6ranges3__45__cpo9iter_moveE)
_ZN39_INTERNAL_9142872b_4_k_cu_bab2978f_99714cuda3std6ranges3__45__cpo9iter_moveE:
	.zero		1
	.type		_ZN39_INTERNAL_9142872b_4_k_cu_bab2978f_99714cuda3std3__45__cpo5beginE,@object
	.size		_ZN39_INTERNAL_9142872b_4_k_cu_bab2978f_99714cuda3std3__45__cpo5beginE,(_ZN39_INTERNAL_9142872b_4_k_cu_bab2978f_99714cuda3std3__441_GLOBAL__N__9142872b_4_k_cu_bab2978f_99716ignoreE - _ZN39_INTERNAL_9142872b_4_k_cu_bab2978f_99714cuda3std3__45__cpo5beginE)
_ZN39_INTERNAL_9142872b_4_k_cu_bab2978f_99714cuda3std3__45__cpo5beginE:
	.zero		1
	.type		_ZN39_INTERNAL_9142872b_4_k_cu_bab2978f_99714cuda3std3__441_GLOBAL__N__9142872b_4_k_cu_bab2978f_99716ignoreE,@object
	.size		_ZN39_INTERNAL_9142872b_4_k_cu_bab2978f_99714cuda3std3__441_GLOBAL__N__9142872b_4_k_cu_bab2978f_99716ignoreE,(_ZN39_INTERNAL_9142872b_4_k_cu_bab2978f_99714cute7productE - _ZN39_INTERNAL_9142872b_4_k_cu_bab2978f_99714cuda3std3__441_GLOBAL__N__9142872b_4_k_cu_bab2978f_99716ignoreE)
_ZN39_INTERNAL_9142872b_4_k_cu_bab2978f_99714cuda3std3__441_GLOBAL__N__9142872b_4_k_cu_bab2978f_99716ignoreE:
	.zero		1
	.type		_ZN39_INTERNAL_9142872b_4_k_cu_bab2978f_99714cute7productE,@object
	.size		_ZN39_INTERNAL_9142872b_4_k_cu_bab2978f_99714cute7productE,(_ZN39_INTERNAL_9142872b_4_k_cu_bab2978f_99714cuda3std3__45__cpo3endE - _ZN39_INTERNAL_9142872b_4_k_cu_bab2978f_99714cute7productE)
_ZN39_INTERNAL_9142872b_4_k_cu_bab2978f_99714cute7productE:
	.zero		1
	.type		_ZN39_INTERNAL_9142872b_4_k_cu_bab2978f_99714cuda3std3__45__cpo3endE,@object
	.size		_ZN39_INTERNAL_9142872b_4_k_cu_bab2978f_99714cuda3std3__45__cpo3endE,(_ZN39_INTERNAL_9142872b_4_k_cu_bab2978f_99714cuda3std3__419piecewise_constructE - _ZN39_INTERNAL_9142872b_4_k_cu_bab2978f_99714cuda3std3__45__cpo3endE)
_ZN39_INTERNAL_9142872b_4_k_cu_bab2978f_99714cuda3std3__45__cpo3endE:
	.zero		1
	.type		_ZN39_INTERNAL_9142872b_4_k_cu_bab2978f_99714cuda3std3__419piecewise_constructE,@object
	.size		_ZN39_INTERNAL_9142872b_4_k_cu_bab2978f_99714cuda3std3__419piecewise_constructE,(_ZN39_INTERNAL_9142872b_4_k_cu_bab2978f_99714cuda3std3__45__cpo4cendE - _ZN39_INTERNAL_9142872b_4_k_cu_bab2978f_99714cuda3std3__419piecewise_constructE)
_ZN39_INTERNAL_9142872b_4_k_cu_bab2978f_99714cuda3std3__419piecewise_constructE:
	.zero		1
	.type		_ZN39_INTERNAL_9142872b_4_k_cu_bab2978f_99714cuda3std3__45__cpo4cendE,@object
	.size		_ZN39_INTERNAL_9142872b_4_k_cu_bab2978f_99714cuda3std3__45__cpo4cendE,(_ZN39_INTERNAL_9142872b_4_k_cu_bab2978f_99714cuda3std6ranges3__45__cpo4swapE - _ZN39_INTERNAL_9142872b_4_k_cu_bab2978f_99714cuda3std3__45__cpo4cendE)
_ZN39_INTERNAL_9142872b_4_k_cu_bab2978f_99714cuda3std3__45__cpo4cendE:
	.zero		1
	.type		_ZN39_INTERNAL_9142872b_4_k_cu_bab2978f_99714cuda3std6ranges3__45__cpo4swapE,@object
	.size		_ZN39_INTERNAL_9142872b_4_k_cu_bab2978f_99714cuda3std6ranges3__45__cpo4swapE,(.L_10 - _ZN39_INTERNAL_9142872b_4_k_cu_bab2978f_99714cuda3std6ranges3__45__cpo4swapE)
_ZN39_INTERNAL_9142872b_4_k_cu_bab2978f_99714cuda3std6ranges3__45__cpo4swapE:
	.zero		1
.L_10:


//--------------------- .nv.constant0._ZN7cutlass13device_kernelINS_4gemm6kernel13GemmUniversalIN4cute5tupleIJiiiiEEENS1_10collective13CollectiveMmaINS1_35MainloopSm100TmaUmmaWarpSpecializedILi5ELi2ELi4ENS5_IJNS4_1CILi2EEENSA_ILi1EEESC_EEEEENS5_IJNSA_ILi256EEENSA_ILi128EEENSA_ILi32EEEEEEaNS5_IJlSC_lEEEaSJ_NS4_8TiledMMAINS4_8MMA_AtomIJNS4_21SM100_MMA_S8_2x1SM_SSIaaiLi256ELi128ELNS4_4UMMA5MajorE0ELSO_0ELNSN_8SaturateE0EEEEEENS4_6LayoutINS5_IJSC_SC_SC_EEENS5_IJNSA_ILi0EEESU_SU_EEEEENS5_IJNS4_10UnderscoreESX_SX_EEEEENS4_18SM100_TMA_2SM_LOADENS4_14ComposedLayoutINS4_7SwizzleILi1ELi4ELi3EEENS4_18smem_ptr_flag_bitsILi8EEENSS_INS5_IJNSA_ILi8EEESH_EEENS5_IJSH_SC_EEEEEEEvNS4_8identityES10_S1A_vS1B_EENS_8epilogue10collective18CollectiveEpilogueINS1D_23Sm100TmaWarpSpecializedILi2ELi2ELi64ELb0ELb0EEEJNS5_IJSG_SG_SH_EEENS5_IJNSS_ISG_SC_EENSS_INSA_ILi64EEESC_EEEEEaSJ_aSJ_NS1D_6fusion15FusionCallbacksIS1H_NS1N_17LinearCombinationIaiaiLNS_15FloatRoundStyleE2EEES1I_S1M_JEEENS4_5SM1004TMEM4LOAD26SM100_TMEM_LOAD_32dp32b64xENS4_13SM90_TMA_LOADENS11_INS12_ILi2ELi4ELi3EEES15_NSS_INS5_IJS16_S1K_EEENS5_IJS1K_SC_EEEEEEENS4_39AutoVectorizingCopyWithAssumedAlignmentILi128EEENS4_14SM90_TMA_STOREES22_S24_S24_EEEvvEEEEvNT_6ParamsE --------------------------
	.section	.nv.constant0._ZN7cutlass13device_kernelINS_4gemm6kernel13GemmUniversalIN4cute5tupleIJiiiiEEENS1_10collective13CollectiveMmaINS1_35MainloopSm100TmaUmmaWarpSpecializedILi5ELi2ELi4ENS5_IJNS4_1CILi2EEENSA_ILi1EEESC_EEEEENS5_IJNSA_ILi256EEENSA_ILi128EEENSA_ILi32EEEEEEaNS5_IJlSC_lEEEaSJ_NS4_8TiledMMAINS4_8MMA_AtomIJNS4_21SM100_MMA_S8_2x1SM_SSIaaiLi256ELi128ELNS4_4UMMA5MajorE0ELSO_0ELNSN_8SaturateE0EEEEEENS4_6LayoutINS5_IJSC_SC_SC_EEENS5_IJNSA_ILi0EEESU_SU_EEEEENS5_IJNS4_10UnderscoreESX_SX_EEEEENS4_18SM100_TMA_2SM_LOADENS4_14ComposedLayoutINS4_7SwizzleILi1ELi4ELi3EEENS4_18smem_ptr_flag_bitsILi8EEENSS_INS5_IJNSA_ILi8EEESH_EEENS5_IJSH_SC_EEEEEEEvNS4_8identityES10_S1A_vS1B_EENS_8epilogue10collective18CollectiveEpilogueINS1D_23Sm100TmaWarpSpecializedILi2ELi2ELi64ELb0ELb0EEEJNS5_IJSG_SG_SH_EEENS5_IJNSS_ISG_SC_EENSS_INSA_ILi64EEESC_EEEEEaSJ_aSJ_NS1D_6fusion15FusionCallbacksIS1H_NS1N_17LinearCombinationIaiaiLNS_15FloatRoundStyleE2EEES1I_S1M_JEEENS4_5SM1004TMEM4LOAD26SM100_TMEM_LOAD_32dp32b64xENS4_13SM90_TMA_LOADENS11_INS12_ILi2ELi4ELi3EEES15_NSS_INS5_IJS16_S1K_EEENS5_IJS1K_SC_EEEEEEENS4_39AutoVectorizingCopyWithAssumedAlignmentILi128EEENS4_14SM90_TMA_STOREES22_S24_S24_EEEvvEEEEvNT_6ParamsE,"a",@progbits
	.sectionflags	@""
	.align	4
.nv.constant0._ZN7cutlass13device_kernelINS_4gemm6kernel13GemmUniversalIN4cute5tupleIJiiiiEEENS1_10collective13CollectiveMmaINS1_35MainloopSm100TmaUmmaWarpSpecializedILi5ELi2ELi4ENS5_IJNS4_1CILi2EEENSA_ILi1EEESC_EEEEENS5_IJNSA_ILi256EEENSA_ILi128EEENSA_ILi32EEEEEEaNS5_IJlSC_lEEEaSJ_NS4_8TiledMMAINS4_8MMA_AtomIJNS4_21SM100_MMA_S8_2x1SM_SSIaaiLi256ELi128ELNS4_4UMMA5MajorE0ELSO_0ELNSN_8SaturateE0EEEEEENS4_6LayoutINS5_IJSC_SC_SC_EEENS5_IJNSA_ILi0EEESU_SU_EEEEENS5_IJNS4_10UnderscoreESX_SX_EEEEENS4_18SM100_TMA_2SM_LOADENS4_14ComposedLayoutINS4_7SwizzleILi1ELi4ELi3EEENS4_18smem_ptr_flag_bitsILi8EEENSS_INS5_IJNSA_ILi8EEESH_EEENS5_IJSH_SC_EEEEEEEvNS4_8identityES10_S1A_vS1B_EENS_8epilogue10collective18CollectiveEpilogueINS1D_23Sm100TmaWarpSpecializedILi2ELi2ELi64ELb0ELb0EEEJNS5_IJSG_SG_SH_EEENS5_IJNSS_ISG_SC_EENSS_INSA_ILi64EEESC_EEEEEaSJ_aSJ_NS1D_6fusion15FusionCallbacksIS1H_NS1N_17LinearCombinationIaiaiLNS_15FloatRoundStyleE2EEES1I_S1M_JEEENS4_5SM1004TMEM4LOAD26SM100_TMEM_LOAD_32dp32b64xENS4_13SM90_TMA_LOADENS11_INS12_ILi2ELi4ELi3EEES15_NSS_INS5_IJS16_S1K_EEENS5_IJS1K_SC_EEEEEEENS4_39AutoVectorizingCopyWithAssumedAlignmentILi128EEENS4_14SM90_TMA_STOREES22_S24_S24_EEEvvEEEEvNT_6ParamsE:
	.zero		2944


//--------------------- SYMBOLS --------------------------

	.type		.nv.reservedSmem.offset0,@object
	.size		.nv.reservedSmem.offset0,0x4
	.type		.nv.reservedSmem.cap,@object
	.size		.nv.reservedSmem.cap,0x4
	.type		__assertfail,@function
